	.target	sm_90a

	.elftype	@"ET_EXEC"


//--------------------- .note.nv.tkinfo           --------------------------
	.section	.note.nv.tkinfo,"",@"SHT_NOTE"
	.sectionflags	@"SHF_NOTE_NV_TKINFO"
	.tkinfo
        /*0018*/ 	.word	0x00000002
        /*0030*/ 	.string	""
        /*0030*/ 	.string	"ptxas"
        /*0030*/ 	.string	"Cuda compilation tools, release 13.0, V13.0.88"
        /*0030*/ 	.string	"Build cuda_13.0.r13.0/compiler.36424714_0"
        /*0030*/ 	.string	"-arch sm_90a -m 64 "



//--------------------- .note.nv.cuinfo           --------------------------
	.section	.note.nv.cuinfo,"",@"SHT_NOTE"
	.sectionflags	@"SHF_NOTE_NV_CUINFO"
        /*0018*/ 	.short	0x0002
        /*001a*/ 	.short	0x005a
        /*001c*/ 	.short	0x0082
	.zero		2


//--------------------- .nv.info                  --------------------------
	.section	.nv.info,"",@"SHT_CUDA_INFO"
	.align	4


	//----- nvinfo : EIATTR_REGCOUNT
	.align		4
        /*0000*/ 	.byte	0x04, 0x2f
        /*0002*/ 	.short	(.L_12 - .L_11)
	.align		4
.L_11:
        /*0004*/ 	.word	index@(_ZN7cutlass13device_kernelINS_4conv6kernel13ConvUniversalINS1_16ConvProblemShapeILNS1_8OperatorE2ELi3EEENS1_10collective14CollectiveConvINS1_46MainloopSm90TmaGmmaWarpSpecializedImplicitGemmILS5_2ELi18ELi3EN4cute5tupleIJNSA_1CILi1EEESD_SD_EEENS1_36KernelImplicitTmaWarpSpecializedSm90ELi1EEENSB_IJNSC_ILi128EEENSB_IJNSC_ILi64EEEEEENSB_IJNSC_ILi32EEEEEEEEENS_6half_tESN_NSA_8TiledMMAINSA_8MMA_AtomIJNSA_4SM904GMMA25MMA_64x64x16_F32F16F16_SSILNSR_5MajorE1ELST_1ELNSR_7ScaleInE1ELSU_1EEEEEENSA_6LayoutISE_NSB_IJNSC_ILi0EEESY_SY_EEEEENSB_IJNSA_10UnderscoreES11_S11_EEEEENS7_6detail26Sm90ImplicitGemmTileTraitsINSA_13SM90_TMA_LOADENSA_14ComposedLayoutINSA_7SwizzleILi3ELi4ELi3EEENSA_18smem_ptr_flag_bitsILi16EEENSX_INSB_IJNSB_IJSI_NSC_ILi2EEEEEENSB_IJNSC_ILi8EEENSC_ILi4EEEEEENSB_IJSD_NSC_ILi18EEEEEEEEENSB_IJNSB_IJSD_NSC_ILi2048EEEEEENSB_IJSI_NSC_ILi512EEEEEENSB_IJSY_NSC_ILi4096EEEEEEEEEEEEEvEENS15_INSA_20SM90_TMA_LOAD_IM2COLENS17_IS19_S1B_NSX_INSB_IJNSB_IJSI_SD_EEES1G_S1I_EEENSB_IJNSB_IJSD_SY_EEES1N_NSB_IJSY_S1K_EEEEEEEEEEvEEEENS_8epilogue10collective6detail29Sm90TmaWarpSpecializedAdapterINS25_15DefaultEpilogueISN_NSB_IJlNSB_IJSD_lllEEESY_EEES2A_NS24_6thread17LinearCombinationISN_Li1EffLNS2B_9ScaleType4KindE0ELNS_15FloatRoundStyleE2ESN_EENS_4gemm15EpilogueDefaultEEEEEvvEEEEvNT_6ParamsE)
        /*0008*/ 	.word	0x0000006b


	//----- nvinfo : EIATTR_FRAME_SIZE
	.align		4
.L_12:
        /*000c*/ 	.byte	0x04, 0x11
        /*000e*/ 	.short	(.L_14 - .L_13)
	.align		4
.L_13:
        /*0010*/ 	.word	index@(_ZN7cutlass13device_kernelINS_4conv6kernel13ConvUniversalINS1_16ConvProblemShapeILNS1_8OperatorE2ELi3EEENS1_10collective14CollectiveConvINS1_46MainloopSm90TmaGmmaWarpSpecializedImplicitGemmILS5_2ELi18ELi3EN4cute5tupleIJNSA_1CILi1EEESD_SD_EEENS1_36KernelImplicitTmaWarpSpecializedSm90ELi1EEENSB_IJNSC_ILi128EEENSB_IJNSC_ILi64EEEEEENSB_IJNSC_ILi32EEEEEEEEENS_6half_tESN_NSA_8TiledMMAINSA_8MMA_AtomIJNSA_4SM904GMMA25MMA_64x64x16_F32F16F16_SSILNSR_5MajorE1ELST_1ELNSR_7ScaleInE1ELSU_1EEEEEENSA_6LayoutISE_NSB_IJNSC_ILi0EEESY_SY_EEEEENSB_IJNSA_10UnderscoreES11_S11_EEEEENS7_6detail26Sm90ImplicitGemmTileTraitsINSA_13SM90_TMA_LOADENSA_14ComposedLayoutINSA_7SwizzleILi3ELi4ELi3EEENSA_18smem_ptr_flag_bitsILi16EEENSX_INSB_IJNSB_IJSI_NSC_ILi2EEEEEENSB_IJNSC_ILi8EEENSC_ILi4EEEEEENSB_IJSD_NSC_ILi18EEEEEEEEENSB_IJNSB_IJSD_NSC_ILi2048EEEEEENSB_IJSI_NSC_ILi512EEEEEENSB_IJSY_NSC_ILi4096EEEEEEEEEEEEEvEENS15_INSA_20SM90_TMA_LOAD_IM2COLENS17_IS19_S1B_NSX_INSB_IJNSB_IJSI_SD_EEES1G_S1I_EEENSB_IJNSB_IJSD_SY_EEES1N_NSB_IJSY_S1K_EEEEEEEEEEvEEEENS_8epilogue10collective6detail29Sm90TmaWarpSpecializedAdapterINS25_15DefaultEpilogueISN_NSB_IJlNSB_IJSD_lllEEESY_EEES2A_NS24_6thread17LinearCombinationISN_Li1EffLNS2B_9ScaleType4KindE0ELNS_15FloatRoundStyleE2ESN_EENS_4gemm15EpilogueDefaultEEEEEvvEEEEvNT_6ParamsE)
        /*0014*/ 	.word	0x00000000


	//----- nvinfo : EIATTR_MIN_STACK_SIZE
	.align		4
.L_14:
        /*0018*/ 	.byte	0x04, 0x12
        /*001a*/ 	.short	(.L_16 - .L_15)
	.align		4
.L_15:
        /*001c*/ 	.word	index@(_ZN7cutlass13device_kernelINS_4conv6kernel13ConvUniversalINS1_16ConvProblemShapeILNS1_8OperatorE2ELi3EEENS1_10collective14CollectiveConvINS1_46MainloopSm90TmaGmmaWarpSpecializedImplicitGemmILS5_2ELi18ELi3EN4cute5tupleIJNSA_1CILi1EEESD_SD_EEENS1_36KernelImplicitTmaWarpSpecializedSm90ELi1EEENSB_IJNSC_ILi128EEENSB_IJNSC_ILi64EEEEEENSB_IJNSC_ILi32EEEEEEEEENS_6half_tESN_NSA_8TiledMMAINSA_8MMA_AtomIJNSA_4SM904GMMA25MMA_64x64x16_F32F16F16_SSILNSR_5MajorE1ELST_1ELNSR_7ScaleInE1ELSU_1EEEEEENSA_6LayoutISE_NSB_IJNSC_ILi0EEESY_SY_EEEEENSB_IJNSA_10UnderscoreES11_S11_EEEEENS7_6detail26Sm90ImplicitGemmTileTraitsINSA_13SM90_TMA_LOADENSA_14ComposedLayoutINSA_7SwizzleILi3ELi4ELi3EEENSA_18smem_ptr_flag_bitsILi16EEENSX_INSB_IJNSB_IJSI_NSC_ILi2EEEEEENSB_IJNSC_ILi8EEENSC_ILi4EEEEEENSB_IJSD_NSC_ILi18EEEEEEEEENSB_IJNSB_IJSD_NSC_ILi2048EEEEEENSB_IJSI_NSC_ILi512EEEEEENSB_IJSY_NSC_ILi4096EEEEEEEEEEEEEvEENS15_INSA_20SM90_TMA_LOAD_IM2COLENS17_IS19_S1B_NSX_INSB_IJNSB_IJSI_SD_EEES1G_S1I_EEENSB_IJNSB_IJSD_SY_EEES1N_NSB_IJSY_S1K_EEEEEEEEEEvEEEENS_8epilogue10collective6detail29Sm90TmaWarpSpecializedAdapterINS25_15DefaultEpilogueISN_NSB_IJlNSB_IJSD_lllEEESY_EEES2A_NS24_6thread17LinearCombinationISN_Li1EffLNS2B_9ScaleType4KindE0ELNS_15FloatRoundStyleE2ESN_EENS_4gemm15EpilogueDefaultEEEEEvvEEEEvNT_6ParamsE)
        /*0020*/ 	.word	0x00000000
.L_16:


//--------------------- .nv.compat                --------------------------
	.section	.nv.compat,"",@"SHT_CUDA_COMPAT_INFO"
	.align	4
        /*0000*/ 	.byte	0x02, 0x09, 0x01, 0x00, 0x02, 0x02, 0x04, 0x00, 0x02, 0x05, 0x05, 0x00, 0x03, 0x07, 0x01, 0x01
        /*0010*/ 	.byte	0x02, 0x03, 0x01, 0x00, 0x02, 0x06, 0x01, 0x00, 0x04, 0x0b, 0x08, 0x00, 0x00, 0x00, 0x00, 0x00
        /*0020*/ 	.byte	0x00, 0x00, 0x00, 0x00


//--------------------- .nv.info._ZN7cutlass13device_kernelINS_4conv6kernel13ConvUniversalINS1_16ConvProblemShapeILNS1_8OperatorE2ELi3EEENS1_10collective14CollectiveConvINS1_46MainloopSm90TmaGmmaWarpSpecializedImplicitGemmILS5_2ELi18ELi3EN4cute5tupleIJNSA_1CILi1EEESD_SD_EEENS1_36KernelImplicitTmaWarpSpecializedSm90ELi1EEENSB_IJNSC_ILi128EEENSB_IJNSC_ILi64EEEEEENSB_IJNSC_ILi32EEEEEEEEENS_6half_tESN_NSA_8TiledMMAINSA_8MMA_AtomIJNSA_4SM904GMMA25MMA_64x64x16_F32F16F16_SSILNSR_5MajorE1ELST_1ELNSR_7ScaleInE1ELSU_1EEEEEENSA_6LayoutISE_NSB_IJNSC_ILi0EEESY_SY_EEEEENSB_IJNSA_10UnderscoreES11_S11_EEEEENS7_6detail26Sm90ImplicitGemmTileTraitsINSA_13SM90_TMA_LOADENSA_14ComposedLayoutINSA_7SwizzleILi3ELi4ELi3EEENSA_18smem_ptr_flag_bitsILi16EEENSX_INSB_IJNSB_IJSI_NSC_ILi2EEEEEENSB_IJNSC_ILi8EEENSC_ILi4EEEEEENSB_IJSD_NSC_ILi18EEEEEEEEENSB_IJNSB_IJSD_NSC_ILi2048EEEEEENSB_IJSI_NSC_ILi512EEEEEENSB_IJSY_NSC_ILi4096EEEEEEEEEEEEEvEENS15_INSA_20SM90_TMA_LOAD_IM2COLENS17_IS19_S1B_NSX_INSB_IJNSB_IJSI_SD_EEES1G_S1I_EEENSB_IJNSB_IJSD_SY_EEES1N_NSB_IJSY_S1K_EEEEEEEEEEvEEEENS_8epilogue10collective6detail29Sm90TmaWarpSpecializedAdapterINS25_15DefaultEpilogueISN_NSB_IJlNSB_IJSD_lllEEESY_EEES2A_NS24_6thread17LinearCombinationISN_Li1EffLNS2B_9ScaleType4KindE0ELNS_15FloatRoundStyleE2ESN_EENS_4gemm15EpilogueDefaultEEEEEvvEEEEvNT_6ParamsE --------------------------
	.section	.nv.info._ZN7cutlass13device_kernelINS_4conv6kernel13ConvUniversalINS1_16ConvProblemShapeILNS1_8OperatorE2ELi3EEENS1_10collective14CollectiveConvINS1_46MainloopSm90TmaGmmaWarpSpecializedImplicitGemmILS5_2ELi18ELi3EN4cute5tupleIJNSA_1CILi1EEESD_SD_EEENS1_36KernelImplicitTmaWarpSpecializedSm90ELi1EEENSB_IJNSC_ILi128EEENSB_IJNSC_ILi64EEEEEENSB_IJNSC_ILi32EEEEEEEEENS_6half_tESN_NSA_8TiledMMAINSA_8MMA_AtomIJNSA_4SM904GMMA25MMA_64x64x16_F32F16F16_SSILNSR_5MajorE1ELST_1ELNSR_7ScaleInE1ELSU_1EEEEEENSA_6LayoutISE_NSB_IJNSC_ILi0EEESY_SY_EEEEENSB_IJNSA_10UnderscoreES11_S11_EEEEENS7_6detail26Sm90ImplicitGemmTileTraitsINSA_13SM90_TMA_LOADENSA_14ComposedLayoutINSA_7SwizzleILi3ELi4ELi3EEENSA_18smem_ptr_flag_bitsILi16EEENSX_INSB_IJNSB_IJSI_NSC_ILi2EEEEEENSB_IJNSC_ILi8EEENSC_ILi4EEEEEENSB_IJSD_NSC_ILi18EEEEEEEEENSB_IJNSB_IJSD_NSC_ILi2048EEEEEENSB_IJSI_NSC_ILi512EEEEEENSB_IJSY_NSC_ILi4096EEEEEEEEEEEEEvEENS15_INSA_20SM90_TMA_LOAD_IM2COLENS17_IS19_S1B_NSX_INSB_IJNSB_IJSI_SD_EEES1G_S1I_EEENSB_IJNSB_IJSD_SY_EEES1N_NSB_IJSY_S1K_EEEEEEEEEEvEEEENS_8epilogue10collective6detail29Sm90TmaWarpSpecializedAdapterINS25_15DefaultEpilogueISN_NSB_IJlNSB_IJSD_lllEEESY_EEES2A_NS24_6thread17LinearCombinationISN_Li1EffLNS2B_9ScaleType4KindE0ELNS_15FloatRoundStyleE2ESN_EENS_4gemm15EpilogueDefaultEEEEEvvEEEEvNT_6ParamsE,"",@"SHT_CUDA_INFO"
	.sectionflags	@""
	.align	4


	//----- nvinfo : EIATTR_CUDA_API_VERSION
	.align		4
        /*0000*/ 	.byte	0x04, 0x37
        /*0002*/ 	.short	(.L_18 - .L_17)
.L_17:
        /*0004*/ 	.word	0x00000082


	//----- nvinfo : EIATTR_KPARAM_INFO
	.align		4
.L_18:
        /*0008*/ 	.byte	0x04, 0x17
        /*000a*/ 	.short	(.L_20 - .L_19)
.L_19:
        /*000c*/ 	.word	0x00000000
        /*0010*/ 	.short	0x0000
        /*0012*/ 	.short	0x0070
        /*0014*/ 	.byte	0x00, 0xf0, 0x01, 0x10


	//----- nvinfo : EIATTR_SPARSE_MMA_MASK
	.align		4
.L_20:
        /*0018*/ 	.byte	0x03, 0x50
        /*001a*/ 	.short	0x0000


	//----- nvinfo : EIATTR_MAXREG_COUNT
	.align		4
        /*001c*/ 	.byte	0x03, 0x1b
        /*001e*/ 	.short	0x00ff


	//----- nvinfo : EIATTR_NUM_BARRIERS
	.align		4
        /*0020*/ 	.byte	0x02, 0x4c
        /*0022*/ 	.byte	0x01
	.zero		1


	//----- nvinfo : EIATTR_MERCURY_ISA_VERSION
	.align		4
        /*0024*/ 	.byte	0x03, 0x5f
        /*0026*/ 	.short	0x0101


	//----- nvinfo : EIATTR_COOP_GROUP_MASK_REGIDS
	.align		4
        /*0028*/ 	.byte	0x04, 0x29
        /*002a*/ 	.short	(.L_22 - .L_21)


	//   ....[0]....
.L_21:
        /*002c*/ 	.word	0xffffffff


	//   ....[1]....
        /*0030*/ 	.word	0xffffffff


	//   ....[2]....
        /*0034*/ 	.word	0xffffffff


	//----- nvinfo : EIATTR_COOP_GROUP_INSTR_OFFSETS
	.align		4
.L_22:
        /*0038*/ 	.byte	0x04, 0x28
        /*003a*/ 	.short	(.L_24 - .L_23)


	//   ....[0]....
.L_23:
        /*003c*/ 	.word	0x00000060


	//   ....[1]....
        /*0040*/ 	.word	0x00000070


	//   ....[2]....
        /*0044*/ 	.word	0x00000130


	//----- nvinfo : EIATTR_MBARRIER_INSTR_OFFSETS
	.align		4
.L_24:
        /*0048*/ 	.byte	0x04, 0x39
        /*004a*/ 	.short	(.L_26 - .L_25)


	//   ....[0]....
.L_25:
        /*004c*/ 	.word	0x00000270
        /*0050*/ 	.word	0x000000ff
        /*0054*/ 	.word	0x00036000
        /*0058*/ 	.short	0x0100
        /*005a*/ 	.byte	0x08
	.zero		1


	//   ....[1]....
        /*005c*/ 	.word	0x00000280
        /*0060*/ 	.word	0x000000ff
        /*0064*/ 	.word	0x00036090
        /*0068*/ 	.short	0x0100
        /*006a*/ 	.byte	0x08
	.zero		1


	//   ....[2]....
        /*006c*/ 	.word	0x00000290
        /*0070*/ 	.word	0x000000ff
        /*0074*/ 	.word	0x00036008
        /*0078*/ 	.short	0x0100
        /*007a*/ 	.byte	0x08
	.zero		1


	//   ....[3]....
        /*007c*/ 	.word	0x000002a0
        /*0080*/ 	.word	0x000000ff
        /*0084*/ 	.word	0x00036098
        /*0088*/ 	.short	0x0100
        /*008a*/ 	.byte	0x08
	.zero		1


	//   ....[4]....
        /*008c*/ 	.word	0x000002b0
        /*0090*/ 	.word	0x000000ff
        /*0094*/ 	.word	0x00036010
        /*0098*/ 	.short	0x0100
        /*009a*/ 	.byte	0x08
	.zero		1


	//   ....[5]....
        /*009c*/ 	.word	0x000002c0
        /*00a0*/ 	.word	0x000000ff
        /*00a4*/ 	.word	0x000360a0
        /*00a8*/ 	.short	0x0100
        /*00aa*/ 	.byte	0x08
	.zero		1


	//   ....[6]....
        /*00ac*/ 	.word	0x000002d0
        /*00b0*/ 	.word	0x000000ff
        /*00b4*/ 	.word	0x00036018
        /*00b8*/ 	.short	0x0100
        /*00ba*/ 	.byte	0x08
	.zero		1


	//   ....[7]....
        /*00bc*/ 	.word	0x000002e0
        /*00c0*/ 	.word	0x000000ff
        /*00c4*/ 	.word	0x000360a8
        /*00c8*/ 	.short	0x0100
        /*00ca*/ 	.byte	0x08
	.zero		1


	//   ....[8]....
        /*00cc*/ 	.word	0x000002f0
        /*00d0*/ 	.word	0x000000ff
        /*00d4*/ 	.word	0x00036020
        /*00d8*/ 	.short	0x0100
        /*00da*/ 	.byte	0x08
	.zero		1


	//   ....[9]....
        /*00dc*/ 	.word	0x00000300
        /*00e0*/ 	.word	0x000000ff
        /*00e4*/ 	.word	0x000360b0
        /*00e8*/ 	.short	0x0100
        /*00ea*/ 	.byte	0x08
	.zero		1


	//   ....[10]....
        /*00ec*/ 	.word	0x00000310
        /*00f0*/ 	.word	0x000000ff
        /*00f4*/ 	.word	0x00036028
        /*00f8*/ 	.short	0x0100
        /*00fa*/ 	.byte	0x08
	.zero		1


	//   ....[11]....
        /*00fc*/ 	.word	0x00000320
        /*0100*/ 	.word	0x000000ff
        /*0104*/ 	.word	0x000360b8
        /*0108*/ 	.short	0x0100
        /*010a*/ 	.byte	0x08
	.zero		1


	//   ....[12]....
        /*010c*/ 	.word	0x00000330
        /*0110*/ 	.word	0x000000ff
        /*0114*/ 	.word	0x00036030
        /*0118*/ 	.short	0x0100
        /*011a*/ 	.byte	0x08
	.zero		1


	//   ....[13]....
        /*011c*/ 	.word	0x00000340
        /*0120*/ 	.word	0x000000ff
        /*0124*/ 	.word	0x000360c0
        /*0128*/ 	.short	0x0100
        /*012a*/ 	.byte	0x08
	.zero		1


	//   ....[14]....
        /*012c*/ 	.word	0x00000350
        /*0130*/ 	.word	0x000000ff
        /*0134*/ 	.word	0x00036038
        /*0138*/ 	.short	0x0100
        /*013a*/ 	.byte	0x08
	.zero		1


	//   ....[15]....
        /*013c*/ 	.word	0x00000360
        /*0140*/ 	.word	0x000000ff
        /*0144*/ 	.word	0x000360c8
        /*0148*/ 	.short	0x0100
        /*014a*/ 	.byte	0x08
	.zero		1


	//   ....[16]....
        /*014c*/ 	.word	0x00000370
        /*0150*/ 	.word	0x000000ff
        /*0154*/ 	.word	0x00036040
        /*0158*/ 	.short	0x0100
        /*015a*/ 	.byte	0x08
	.zero		1


	//   ....[17]....
        /*015c*/ 	.word	0x00000380
        /*0160*/ 	.word	0x000000ff
        /*0164*/ 	.word	0x000360d0
        /*0168*/ 	.short	0x0100
        /*016a*/ 	.byte	0x08
	.zero		1


	//   ....[18]....
        /*016c*/ 	.word	0x00000390
        /*0170*/ 	.word	0x000000ff
        /*0174*/ 	.word	0x00036048
        /*0178*/ 	.short	0x0100
        /*017a*/ 	.byte	0x08
	.zero		1


	//   ....[19]....
        /*017c*/ 	.word	0x000003a0
        /*0180*/ 	.word	0x000000ff
        /*0184*/ 	.word	0x000360d8
        /*0188*/ 	.short	0x0100
        /*018a*/ 	.byte	0x08
	.zero		1


	//   ....[20]....
        /*018c*/ 	.word	0x000003b0
        /*0190*/ 	.word	0x000000ff
        /*0194*/ 	.word	0x00036050
        /*0198*/ 	.short	0x0100
        /*019a*/ 	.byte	0x08
	.zero		1


	//   ....[21]....
        /*019c*/ 	.word	0x000003c0
        /*01a0*/ 	.word	0x000000ff
        /*01a4*/ 	.word	0x000360e0
        /*01a8*/ 	.short	0x0100
        /*01aa*/ 	.byte	0x08
	.zero		1


	//   ....[22]....
        /*01ac*/ 	.word	0x000003d0
        /*01b0*/ 	.word	0x000000ff
        /*01b4*/ 	.word	0x00036058
        /*01b8*/ 	.short	0x0100
        /*01ba*/ 	.byte	0x08
	.zero		1


	//   ....[23]....
        /*01bc*/ 	.word	0x000003e0
        /*01c0*/ 	.word	0x000000ff
        /*01c4*/ 	.word	0x000360e8
        /*01c8*/ 	.short	0x0100
        /*01ca*/ 	.byte	0x08
	.zero		1


	//   ....[24]....
        /*01cc*/ 	.word	0x000003f0
        /*01d0*/ 	.word	0x000000ff
        /*01d4*/ 	.word	0x00036060
        /*01d8*/ 	.short	0x0100
        /*01da*/ 	.byte	0x08
	.zero		1


	//   ....[25]....
        /*01dc*/ 	.word	0x00000400
        /*01e0*/ 	.word	0x000000ff
        /*01e4*/ 	.word	0x000360f0
        /*01e8*/ 	.short	0x0100
        /*01ea*/ 	.byte	0x08
	.zero		1


	//   ....[26]....
        /*01ec*/ 	.word	0x00000410
        /*01f0*/ 	.word	0x000000ff
        /*01f4*/ 	.word	0x00036068
        /*01f8*/ 	.short	0x0100
        /*01fa*/ 	.byte	0x08
	.zero		1


	//   ....[27]....
        /*01fc*/ 	.word	0x00000420
        /*0200*/ 	.word	0x000000ff
        /*0204*/ 	.word	0x000360f8
        /*0208*/ 	.short	0x0100
        /*020a*/ 	.byte	0x08
	.zero		1


	//   ....[28]....
        /*020c*/ 	.word	0x00000430
        /*0210*/ 	.word	0x000000ff
        /*0214*/ 	.word	0x00036070
        /*0218*/ 	.short	0x0100
        /*021a*/ 	.byte	0x08
	.zero		1


	//   ....[29]....
        /*021c*/ 	.word	0x00000440
        /*0220*/ 	.word	0x000000ff
        /*0224*/ 	.word	0x00036100
        /*0228*/ 	.short	0x0100
        /*022a*/ 	.byte	0x08
	.zero		1


	//   ....[30]....
        /*022c*/ 	.word	0x00000450
        /*0230*/ 	.word	0x000000ff
        /*0234*/ 	.word	0x00036078
        /*0238*/ 	.short	0x0100
        /*023a*/ 	.byte	0x08
	.zero		1


	//   ....[31]....
        /*023c*/ 	.word	0x00000460
        /*0240*/ 	.word	0x000000ff
        /*0244*/ 	.word	0x00036108
        /*0248*/ 	.short	0x0100
        /*024a*/ 	.byte	0x08
	.zero		1


	//   ....[32]....
        /*024c*/ 	.word	0x00000470
        /*0250*/ 	.word	0x000000ff
        /*0254*/ 	.word	0x00036080
        /*0258*/ 	.short	0x0100
        /*025a*/ 	.byte	0x08
	.zero		1


	//   ....[33]....
        /*025c*/ 	.word	0x00000480
        /*0260*/ 	.word	0x000000ff
        /*0264*/ 	.word	0x00036110
        /*0268*/ 	.short	0x0100
        /*026a*/ 	.byte	0x08
	.zero		1


	//   ....[34]....
        /*026c*/ 	.word	0x00000490
        /*0270*/ 	.word	0x000000ff
        /*0274*/ 	.word	0x00036088
        /*0278*/ 	.short	0x0100
        /*027a*/ 	.byte	0x08
	.zero		1


	//   ....[35]....
        /*027c*/ 	.word	0x000004a0
        /*0280*/ 	.word	0x000000ff
        /*0284*/ 	.word	0x00036118
        /*0288*/ 	.short	0x0100
        /*028a*/ 	.byte	0x08
	.zero		1


	//   ....[36]....
        /*028c*/ 	.word	0x000010a0
        /*0290*/ 	.word	0x00000003
        /*0294*/ 	.word	0x00036000
        /*0298*/ 	.short	0x010a
        /*029a*/ 	.byte	0x3f
	.zero		1


	//   ....[37]....
        /*029c*/ 	.word	0x000013e0
        /*02a0*/ 	.word	0x00000006
        /*02a4*/ 	.word	0x00036000
        /*02a8*/ 	.short	0x010a
        /*02aa*/ 	.byte	0x3f
	.zero		1


	//   ....[38]....
        /*02ac*/ 	.word	0x000015e0
        /*02b0*/ 	.word	0x000000ff
        /*02b4*/ 	.word	0x00000000
        /*02b8*/ 	.short	0x0101
        /*02ba*/ 	.byte	0x06
	.zero		1


	//   ....[39]....
        /*02bc*/ 	.word	0x000017f0
        /*02c0*/ 	.word	0x00000004
        /*02c4*/ 	.word	0x00000000
        /*02c8*/ 	.short	0x0101
        /*02ca*/ 	.byte	0x3f
	.zero		1


	//   ....[40]....
        /*02cc*/ 	.word	0x000069e0
        /*02d0*/ 	.word	0x00000005
        /*02d4*/ 	.word	0x00036090
        /*02d8*/ 	.short	0x010a
        /*02da*/ 	.byte	0x3f
	.zero		1


	//   ....[41]....
        /*02dc*/ 	.word	0x000070d0
        /*02e0*/ 	.word	0x00000004
        /*02e4*/ 	.word	0x00000000
        /*02e8*/ 	.short	0x010a
        /*02ea*/ 	.byte	0x3f
	.zero		1


	//   ....[42]....
        /*02ec*/ 	.word	0x00007180
        /*02f0*/ 	.word	0x00000000
        /*02f4*/ 	.word	0x00000000
        /*02f8*/ 	.short	0x010a
        /*02fa*/ 	.byte	0x3f
	.zero		1


	//   ....[43]....
        /*02fc*/ 	.word	0x00007230
        /*0300*/ 	.word	0x00000000
        /*0304*/ 	.word	0x00000000
        /*0308*/ 	.short	0x010a
        /*030a*/ 	.byte	0x3f
	.zero		1


	//   ....[44]....
        /*030c*/ 	.word	0x000072e0
        /*0310*/ 	.word	0x00000000
        /*0314*/ 	.word	0x00000000
        /*0318*/ 	.short	0x010a
        /*031a*/ 	.byte	0x3f
	.zero		1


	//   ....[45]....
        /*031c*/ 	.word	0x00007390
        /*0320*/ 	.word	0x00000000
        /*0324*/ 	.word	0x00000000
        /*0328*/ 	.short	0x010a
        /*032a*/ 	.byte	0x3f
	.zero		1


	//   ....[46]....
        /*032c*/ 	.word	0x00007440
        /*0330*/ 	.word	0x00000000
        /*0334*/ 	.word	0x00000000
        /*0338*/ 	.short	0x010a
        /*033a*/ 	.byte	0x3f
	.zero		1


	//   ....[47]....
        /*033c*/ 	.word	0x000074f0
        /*0340*/ 	.word	0x00000000
        /*0344*/ 	.word	0x00000000
        /*0348*/ 	.short	0x010a
        /*034a*/ 	.byte	0x3f
	.zero		1


	//   ....[48]....
        /*034c*/ 	.word	0x000075a0
        /*0350*/ 	.word	0x00000000
        /*0354*/ 	.word	0x00000000
        /*0358*/ 	.short	0x010a
        /*035a*/ 	.byte	0x3f
	.zero		1


	//   ....[49]....
        /*035c*/ 	.word	0x00007650
        /*0360*/ 	.word	0x00000000
        /*0364*/ 	.word	0x00000000
        /*0368*/ 	.short	0x010a
        /*036a*/ 	.byte	0x3f
	.zero		1


	//   ....[50]....
        /*036c*/ 	.word	0x00007700
        /*0370*/ 	.word	0x00000000
        /*0374*/ 	.word	0x00000000
        /*0378*/ 	.short	0x010a
        /*037a*/ 	.byte	0x3f
	.zero		1


	//   ....[51]....
        /*037c*/ 	.word	0x000077b0
        /*0380*/ 	.word	0x00000000
        /*0384*/ 	.word	0x00000000
        /*0388*/ 	.short	0x010a
        /*038a*/ 	.byte	0x3f
	.zero		1


	//   ....[52]....
        /*038c*/ 	.word	0x00007860
        /*0390*/ 	.word	0x00000000
        /*0394*/ 	.word	0x00000000
        /*0398*/ 	.short	0x010a
        /*039a*/ 	.byte	0x3f
	.zero		1


	//   ....[53]....
        /*039c*/ 	.word	0x00007910
        /*03a0*/ 	.word	0x00000000
        /*03a4*/ 	.word	0x00000000
        /*03a8*/ 	.short	0x010a
        /*03aa*/ 	.byte	0x3f
	.zero		1


	//   ....[54]....
        /*03ac*/ 	.word	0x000079c0
        /*03b0*/ 	.word	0x00000000
        /*03b4*/ 	.word	0x00000000
        /*03b8*/ 	.short	0x010a
        /*03ba*/ 	.byte	0x3f
	.zero		1


	//   ....[55]....
        /*03bc*/ 	.word	0x00007a70
        /*03c0*/ 	.word	0x00000000
        /*03c4*/ 	.word	0x00000000
        /*03c8*/ 	.short	0x010a
        /*03ca*/ 	.byte	0x3f
	.zero		1


	//   ....[56]....
        /*03cc*/ 	.word	0x00007b20
        /*03d0*/ 	.word	0x00000000
        /*03d4*/ 	.word	0x00000000
        /*03d8*/ 	.short	0x010a
        /*03da*/ 	.byte	0x3f
	.zero		1


	//   ....[57]....
        /*03dc*/ 	.word	0x00007bd0
        /*03e0*/ 	.word	0x00000000
        /*03e4*/ 	.word	0x00000000
        /*03e8*/ 	.short	0x010a
        /*03ea*/ 	.byte	0x3f
	.zero		1


	//   ....[58]....
        /*03ec*/ 	.word	0x00007c80
        /*03f0*/ 	.word	0x00000002
        /*03f4*/ 	.word	0x00000000
        /*03f8*/ 	.short	0x010a
        /*03fa*/ 	.byte	0x3f
	.zero		1


	//----- nvinfo : EIATTR_NUM_MBARRIERS
	.align		4
.L_26:
        /*03fc*/ 	.byte	0x03, 0x38
        /*03fe*/ 	.short	0x0024


	//----- nvinfo : EIATTR_EXIT_INSTR_OFFSETS
	.align		4
        /*0400*/ 	.byte	0x04, 0x1c
        /*0402*/ 	.short	(.L_28 - .L_27)


	//   ....[0]....
.L_27:
        /*0404*/ 	.word	0x00000dd0


	//   ....[1]....
        /*0408*/ 	.word	0x000019c0


	//   ....[2]....
        /*040c*/ 	.word	0x00001aa0


	//   ....[3]....
        /*0410*/ 	.word	0x00001b90


	//   ....[4]....
        /*0414*/ 	.word	0x00005250


	//   ....[5]....
        /*0418*/ 	.word	0x00005280


	//   ....[6]....
        /*041c*/ 	.word	0x00006780


	//   ....[7]....
        /*0420*/ 	.word	0x000067b0


	//   ....[8]....
        /*0424*/ 	.word	0x000067d0


	//   ....[9]....
        /*0428*/ 	.word	0x00006fc0


	//   ....[10]....
        /*042c*/ 	.word	0x00007cb0


	//----- nvinfo : EIATTR_MAX_THREADS
	.align		4
.L_28:
        /*0430*/ 	.byte	0x04, 0x05
        /*0432*/ 	.short	(.L_30 - .L_29)
.L_29:
        /*0434*/ 	.word	0x00000100
        /*0438*/ 	.word	0x00000001
        /*043c*/ 	.word	0x00000001


	//----- nvinfo : EIATTR_CRS_STACK_SIZE
	.align		4
.L_30:
        /*0440*/ 	.byte	0x04, 0x1e
        /*0442*/ 	.short	(.L_32 - .L_31)
.L_31:
        /*0444*/ 	.word	0x00000000


	//----- nvinfo : EIATTR_CBANK_PARAM_SIZE
	.align		4
.L_32:
        /*0448*/ 	.byte	0x03, 0x19
        /*044a*/ 	.short	0x0470


	//----- nvinfo : EIATTR_PARAM_CBANK
	.align		4
        /*044c*/ 	.byte	0x04, 0x0a
        /*044e*/ 	.short	(.L_34 - .L_33)
	.align		4
.L_33:
        /*0450*/ 	.word	index@(.nv.constant0._ZN7cutlass13device_kernelINS_4conv6kernel13ConvUniversalINS1_16ConvProblemShapeILNS1_8OperatorE2ELi3EEENS1_10collective14CollectiveConvINS1_46MainloopSm90TmaGmmaWarpSpecializedImplicitGemmILS5_2ELi18ELi3EN4cute5tupleIJNSA_1CILi1EEESD_SD_EEENS1_36KernelImplicitTmaWarpSpecializedSm90ELi1EEENSB_IJNSC_ILi128EEENSB_IJNSC_ILi64EEEEEENSB_IJNSC_ILi32EEEEEEEEENS_6half_tESN_NSA_8TiledMMAINSA_8MMA_AtomIJNSA_4SM904GMMA25MMA_64x64x16_F32F16F16_SSILNSR_5MajorE1ELST_1ELNSR_7ScaleInE1ELSU_1EEEEEENSA_6LayoutISE_NSB_IJNSC_ILi0EEESY_SY_EEEEENSB_IJNSA_10UnderscoreES11_S11_EEEEENS7_6detail26Sm90ImplicitGemmTileTraitsINSA_13SM90_TMA_LOADENSA_14ComposedLayoutINSA_7SwizzleILi3ELi4ELi3EEENSA_18smem_ptr_flag_bitsILi16EEENSX_INSB_IJNSB_IJSI_NSC_ILi2EEEEEENSB_IJNSC_ILi8EEENSC_ILi4EEEEEENSB_IJSD_NSC_ILi18EEEEEEEEENSB_IJNSB_IJSD_NSC_ILi2048EEEEEENSB_IJSI_NSC_ILi512EEEEEENSB_IJSY_NSC_ILi4096EEEEEEEEEEEEEvEENS15_INSA_20SM90_TMA_LOAD_IM2COLENS17_IS19_S1B_NSX_INSB_IJNSB_IJSI_SD_EEES1G_S1I_EEENSB_IJNSB_IJSD_SY_EEES1N_NSB_IJSY_S1K_EEEEEEEEEEvEEEENS_8epilogue10collective6detail29Sm90TmaWarpSpecializedAdapterINS25_15DefaultEpilogueISN_NSB_IJlNSB_IJSD_lllEEESY_EEES2A_NS24_6thread17LinearCombinationISN_Li1EffLNS2B_9ScaleType4KindE0ELNS_15FloatRoundStyleE2ESN_EENS_4gemm15EpilogueDefaultEEEEEvvEEEEvNT_6ParamsE)
        /*0454*/ 	.short	0x0210
        /*0456*/ 	.short	0x0470


	//----- nvinfo : EIATTR_SW_WAR
	.align		4
.L_34:
        /*0458*/ 	.byte	0x04, 0x36
        /*045a*/ 	.short	(.L_36 - .L_35)
.L_35:
        /*045c*/ 	.word	0x00000008
.L_36:


//--------------------- .nv.callgraph             --------------------------
	.section	.nv.callgraph,"",@"SHT_CUDA_CALLGRAPH"
	.align	4
	.sectionentsize	8
	.align		4
        /*0000*/ 	.word	0x00000000
	.align		4
        /*0004*/ 	.word	0xffffffff
	.align		4
        /*0008*/ 	.word	0x00000000
	.align		4
        /*000c*/ 	.word	0xfffffffe
	.align		4
        /*0010*/ 	.word	0x00000000
	.align		4
        /*0014*/ 	.word	0xfffffffd
	.align		4
        /*0018*/ 	.word	0x00000000
	.align		4
        /*001c*/ 	.word	0xfffffffc


//--------------------- .nv.constant4             --------------------------
	.section	.nv.constant4,"a",@progbits
	.align	8
	.align		8
.nv.constant4:
        /*0000*/ 	.dword	_ZN39_INTERNAL_cfc4eb5e_4_k_cu_fca0e9e7_26744cuda3std3__45__cpo5beginE
	.align		8
        /*0008*/ 	.dword	_ZN39_INTERNAL_cfc4eb5e_4_k_cu_fca0e9e7_26744cuda3std3__45__cpo3endE
	.align		8
        /*0010*/ 	.dword	_ZN39_INTERNAL_cfc4eb5e_4_k_cu_fca0e9e7_26744cuda3std3__45__cpo6cbeginE
	.align		8
        /*0018*/ 	.dword	_ZN39_INTERNAL_cfc4eb5e_4_k_cu_fca0e9e7_26744cuda3std3__45__cpo4cendE
	.align		8
        /*0020*/ 	.dword	_ZN39_INTERNAL_cfc4eb5e_4_k_cu_fca0e9e7_26744cuda3std3__441_GLOBAL__N__cfc4eb5e_4_k_cu_fca0e9e7_26746ignoreE
	.align		8
        /*0028*/ 	.dword	_ZN39_INTERNAL_cfc4eb5e_4_k_cu_fca0e9e7_26744cuda3std3__419piecewise_constructE
	.align		8
        /*0030*/ 	.dword	_ZN39_INTERNAL_cfc4eb5e_4_k_cu_fca0e9e7_26744cuda3std3__48in_placeE
	.align		8
        /*0038*/ 	.dword	_ZN39_INTERNAL_cfc4eb5e_4_k_cu_fca0e9e7_26744cuda3std6ranges3__45__cpo4swapE
	.align		8
        /*0040*/ 	.dword	_ZN39_INTERNAL_cfc4eb5e_4_k_cu_fca0e9e7_26744cuda3std6ranges3__45__cpo9iter_moveE
	.align		8
        /*0048*/ 	.dword	_ZN39_INTERNAL_cfc4eb5e_4_k_cu_fca0e9e7_26744cute7productE
	.align		8
        /*0050*/ 	.dword	_ZN39_INTERNAL_cfc4eb5e_4_k_cu_fca0e9e7_26744cute1_E


//--------------------- .text._ZN7cutlass13device_kernelINS_4conv6kernel13ConvUniversalINS1_16ConvProblemShapeILNS1_8OperatorE2ELi3EEENS1_10collective14CollectiveConvINS1_46MainloopSm90TmaGmmaWarpSpecializedImplicitGemmILS5_2ELi18ELi3EN4cute5tupleIJNSA_1CILi1EEESD_SD_EEENS1_36KernelImplicitTmaWarpSpecializedSm90ELi1EEENSB_IJNSC_ILi128EEENSB_IJNSC_ILi64EEEEEENSB_IJNSC_ILi32EEEEEEEEENS_6half_tESN_NSA_8TiledMMAINSA_8MMA_AtomIJNSA_4SM904GMMA25MMA_64x64x16_F32F16F16_SSILNSR_5MajorE1ELST_1ELNSR_7ScaleInE1ELSU_1EEEEEENSA_6LayoutISE_NSB_IJNSC_ILi0EEESY_SY_EEEEENSB_IJNSA_10UnderscoreES11_S11_EEEEENS7_6detail26Sm90ImplicitGemmTileTraitsINSA_13SM90_TMA_LOADENSA_14ComposedLayoutINSA_7SwizzleILi3ELi4ELi3EEENSA_18smem_ptr_flag_bitsILi16EEENSX_INSB_IJNSB_IJSI_NSC_ILi2EEEEEENSB_IJNSC_ILi8EEENSC_ILi4EEEEEENSB_IJSD_NSC_ILi18EEEEEEEEENSB_IJNSB_IJSD_NSC_ILi2048EEEEEENSB_IJSI_NSC_ILi512EEEEEENSB_IJSY_NSC_ILi4096EEEEEEEEEEEEEvEENS15_INSA_20SM90_TMA_LOAD_IM2COLENS17_IS19_S1B_NSX_INSB_IJNSB_IJSI_SD_EEES1G_S1I_EEENSB_IJNSB_IJSD_SY_EEES1N_NSB_IJSY_S1K_EEEEEEEEEEvEEEENS_8epilogue10collective6detail29Sm90TmaWarpSpecializedAdapterINS25_15DefaultEpilogueISN_NSB_IJlNSB_IJSD_lllEEESY_EEES2A_NS24_6thread17LinearCombinationISN_Li1EffLNS2B_9ScaleType4KindE0ELNS_15FloatRoundStyleE2ESN_EENS_4gemm15EpilogueDefaultEEEEEvvEEEEvNT_6ParamsE --------------------------
	.section	.text._ZN7cutlass13device_kernelINS_4conv6kernel13ConvUniversalINS1_16ConvProblemShapeILNS1_8OperatorE2ELi3EEENS1_10collective14CollectiveConvINS1_46MainloopSm90TmaGmmaWarpSpecializedImplicitGemmILS5_2ELi18ELi3EN4cute5tupleIJNSA_1CILi1EEESD_SD_EEENS1_36KernelImplicitTmaWarpSpecializedSm90ELi1EEENSB_IJNSC_ILi128EEENSB_IJNSC_ILi64EEEEEENSB_IJNSC_ILi32EEEEEEEEENS_6half_tESN_NSA_8TiledMMAINSA_8MMA_AtomIJNSA_4SM904GMMA25MMA_64x64x16_F32F16F16_SSILNSR_5MajorE1ELST_1ELNSR_7ScaleInE1ELSU_1EEEEEENSA_6LayoutISE_NSB_IJNSC_ILi0EEESY_SY_EEEEENSB_IJNSA_10UnderscoreES11_S11_EEEEENS7_6detail26Sm90ImplicitGemmTileTraitsINSA_13SM90_TMA_LOADENSA_14ComposedLayoutINSA_7SwizzleILi3ELi4ELi3EEENSA_18smem_ptr_flag_bitsILi16EEENSX_INSB_IJNSB_IJSI_NSC_ILi2EEEEEENSB_IJNSC_ILi8EEENSC_ILi4EEEEEENSB_IJSD_NSC_ILi18EEEEEEEEENSB_IJNSB_IJSD_NSC_ILi2048EEEEEENSB_IJSI_NSC_ILi512EEEEEENSB_IJSY_NSC_ILi4096EEEEEEEEEEEEEvEENS15_INSA_20SM90_TMA_LOAD_IM2COLENS17_IS19_S1B_NSX_INSB_IJNSB_IJSI_SD_EEES1G_S1I_EEENSB_IJNSB_IJSD_SY_EEES1N_NSB_IJSY_S1K_EEEEEEEEEEvEEEENS_8epilogue10collective6detail29Sm90TmaWarpSpecializedAdapterINS25_15DefaultEpilogueISN_NSB_IJlNSB_IJSD_lllEEESY_EEES2A_NS24_6thread17LinearCombinationISN_Li1EffLNS2B_9ScaleType4KindE0ELNS_15FloatRoundStyleE2ESN_EENS_4gemm15EpilogueDefaultEEEEEvvEEEEvNT_6ParamsE,"ax",@progbits
	.align	128
.text._ZN7cutlass13device_kernelINS_4conv6kernel13ConvUniversalINS1_16ConvProblemShapeILNS1_8OperatorE2ELi3EEENS1_10collective14CollectiveConvINS1_46MainloopSm90TmaGmmaWarpSpecializedImplicitGemmILS5_2ELi18ELi3EN4cute5tupleIJNSA_1CILi1EEESD_SD_EEENS1_36KernelImplicitTmaWarpSpecializedSm90ELi1EEENSB_IJNSC_ILi128EEENSB_IJNSC_ILi64EEEEEENSB_IJNSC_ILi32EEEEEEEEENS_6half_tESN_NSA_8TiledMMAINSA_8MMA_AtomIJNSA_4SM904GMMA25MMA_64x64x16_F32F16F16_SSILNSR_5MajorE1ELST_1ELNSR_7ScaleInE1ELSU_1EEEEEENSA_6LayoutISE_NSB_IJNSC_ILi0EEESY_SY_EEEEENSB_IJNSA_10UnderscoreES11_S11_EEEEENS7_6detail26Sm90ImplicitGemmTileTraitsINSA_13SM90_TMA_LOADENSA_14ComposedLayoutINSA_7SwizzleILi3ELi4ELi3EEENSA_18smem_ptr_flag_bitsILi16EEENSX_INSB_IJNSB_IJSI_NSC_ILi2EEEEEENSB_IJNSC_ILi8EEENSC_ILi4EEEEEENSB_IJSD_NSC_ILi18EEEEEEEEENSB_IJNSB_IJSD_NSC_ILi2048EEEEEENSB_IJSI_NSC_ILi512EEEEEENSB_IJSY_NSC_ILi4096EEEEEEEEEEEEEvEENS15_INSA_20SM90_TMA_LOAD_IM2COLENS17_IS19_S1B_NSX_INSB_IJNSB_IJSI_SD_EEES1G_S1I_EEENSB_IJNSB_IJSD_SY_EEES1N_NSB_IJSY_S1K_EEEEEEEEEEvEEEENS_8epilogue10collective6detail29Sm90TmaWarpSpecializedAdapterINS25_15DefaultEpilogueISN_NSB_IJlNSB_IJSD_lllEEESY_EEES2A_NS24_6thread17LinearCombinationISN_Li1EffLNS2B_9ScaleType4KindE0ELNS_15FloatRoundStyleE2ESN_EENS_4gemm15EpilogueDefaultEEEEEvvEEEEvNT_6ParamsE:
        .type           _ZN7cutlass13device_kernelINS_4conv6kernel13ConvUniversalINS1_16ConvProblemShapeILNS1_8OperatorE2ELi3EEENS1_10collective14CollectiveConvINS1_46MainloopSm90TmaGmmaWarpSpecializedImplicitGemmILS5_2ELi18ELi3EN4cute5tupleIJNSA_1CILi1EEESD_SD_EEENS1_36KernelImplicitTmaWarpSpecializedSm90ELi1EEENSB_IJNSC_ILi128EEENSB_IJNSC_ILi64EEEEEENSB_IJNSC_ILi32EEEEEEEEENS_6half_tESN_NSA_8TiledMMAINSA_8MMA_AtomIJNSA_4SM904GMMA25MMA_64x64x16_F32F16F16_SSILNSR_5MajorE1ELST_1ELNSR_7ScaleInE1ELSU_1EEEEEENSA_6LayoutISE_NSB_IJNSC_ILi0EEESY_SY_EEEEENSB_IJNSA_10UnderscoreES11_S11_EEEEENS7_6detail26Sm90ImplicitGemmTileTraitsINSA_13SM90_TMA_LOADENSA_14ComposedLayoutINSA_7SwizzleILi3ELi4ELi3EEENSA_18smem_ptr_flag_bitsILi16EEENSX_INSB_IJNSB_IJSI_NSC_ILi2EEEEEENSB_IJNSC_ILi8EEENSC_ILi4EEEEEENSB_IJSD_NSC_ILi18EEEEEEEEENSB_IJNSB_IJSD_NSC_ILi2048EEEEEENSB_IJSI_NSC_ILi512EEEEEENSB_IJSY_NSC_ILi4096EEEEEEEEEEEEEvEENS15_INSA_20SM90_TMA_LOAD_IM2COLENS17_IS19_S1B_NSX_INSB_IJNSB_IJSI_SD_EEES1G_S1I_EEENSB_IJNSB_IJSD_SY_EEES1N_NSB_IJSY_S1K_EEEEEEEEEEvEEEENS_8epilogue10collective6detail29Sm90TmaWarpSpecializedAdapterINS25_15DefaultEpilogueISN_NSB_IJlNSB_IJSD_lllEEESY_EEES2A_NS24_6thread17LinearCombinationISN_Li1EffLNS2B_9ScaleType4KindE0ELNS_15FloatRoundStyleE2ESN_EENS_4gemm15EpilogueDefaultEEEEEvvEEEEvNT_6ParamsE,@function
        .size           _ZN7cutlass13device_kernelINS_4conv6kernel13ConvUniversalINS1_16ConvProblemShapeILNS1_8OperatorE2ELi3EEENS1_10collective14CollectiveConvINS1_46MainloopSm90TmaGmmaWarpSpecializedImplicitGemmILS5_2ELi18ELi3EN4cute5tupleIJNSA_1CILi1EEESD_SD_EEENS1_36KernelImplicitTmaWarpSpecializedSm90ELi1EEENSB_IJNSC_ILi128EEENSB_IJNSC_ILi64EEEEEENSB_IJNSC_ILi32EEEEEEEEENS_6half_tESN_NSA_8TiledMMAINSA_8MMA_AtomIJNSA_4SM904GMMA25MMA_64x64x16_F32F16F16_SSILNSR_5MajorE1ELST_1ELNSR_7ScaleInE1ELSU_1EEEEEENSA_6LayoutISE_NSB_IJNSC_ILi0EEESY_SY_EEEEENSB_IJNSA_10UnderscoreES11_S11_EEEEENS7_6detail26Sm90ImplicitGemmTileTraitsINSA_13SM90_TMA_LOADENSA_14ComposedLayoutINSA_7SwizzleILi3ELi4ELi3EEENSA_18smem_ptr_flag_bitsILi16EEENSX_INSB_IJNSB_IJSI_NSC_ILi2EEEEEENSB_IJNSC_ILi8EEENSC_ILi4EEEEEENSB_IJSD_NSC_ILi18EEEEEEEEENSB_IJNSB_IJSD_NSC_ILi2048EEEEEENSB_IJSI_NSC_ILi512EEEEEENSB_IJSY_NSC_ILi4096EEEEEEEEEEEEEvEENS15_INSA_20SM90_TMA_LOAD_IM2COLENS17_IS19_S1B_NSX_INSB_IJNSB_IJSI_SD_EEES1G_S1I_EEENSB_IJNSB_IJSD_SY_EEES1N_NSB_IJSY_S1K_EEEEEEEEEEvEEEENS_8epilogue10collective6detail29Sm90TmaWarpSpecializedAdapterINS25_15DefaultEpilogueISN_NSB_IJlNSB_IJSD_lllEEESY_EEES2A_NS24_6thread17LinearCombinationISN_Li1EffLNS2B_9ScaleType4KindE0ELNS_15FloatRoundStyleE2ESN_EENS_4gemm15EpilogueDefaultEEEEEvvEEEEvNT_6ParamsE,(.L_x_170 - _ZN7cutlass13device_kernelINS_4conv6kernel13ConvUniversalINS1_16ConvProblemShapeILNS1_8OperatorE2ELi3EEENS1_10collective14CollectiveConvINS1_46MainloopSm90TmaGmmaWarpSpecializedImplicitGemmILS5_2ELi18ELi3EN4cute5tupleIJNSA_1CILi1EEESD_SD_EEENS1_36KernelImplicitTmaWarpSpecializedSm90ELi1EEENSB_IJNSC_ILi128EEENSB_IJNSC_ILi64EEEEEENSB_IJNSC_ILi32EEEEEEEEENS_6half_tESN_NSA_8TiledMMAINSA_8MMA_AtomIJNSA_4SM904GMMA25MMA_64x64x16_F32F16F16_SSILNSR_5MajorE1ELST_1ELNSR_7ScaleInE1ELSU_1EEEEEENSA_6LayoutISE_NSB_IJNSC_ILi0EEESY_SY_EEEEENSB_IJNSA_10UnderscoreES11_S11_EEEEENS7_6detail26Sm90ImplicitGemmTileTraitsINSA_13SM90_TMA_LOADENSA_14ComposedLayoutINSA_7SwizzleILi3ELi4ELi3EEENSA_18smem_ptr_flag_bitsILi16EEENSX_INSB_IJNSB_IJSI_NSC_ILi2EEEEEENSB_IJNSC_ILi8EEENSC_ILi4EEEEEENSB_IJSD_NSC_ILi18EEEEEEEEENSB_IJNSB_IJSD_NSC_ILi2048EEEEEENSB_IJSI_NSC_ILi512EEEEEENSB_IJSY_NSC_ILi4096EEEEEEEEEEEEEvEENS15_INSA_20SM90_TMA_LOAD_IM2COLENS17_IS19_S1B_NSX_INSB_IJNSB_IJSI_SD_EEES1G_S1I_EEENSB_IJNSB_IJSD_SY_EEES1N_NSB_IJSY_S1K_EEEEEEEEEEvEEEENS_8epilogue10collective6detail29Sm90TmaWarpSpecializedAdapterINS25_15DefaultEpilogueISN_NSB_IJlNSB_IJSD_lllEEESY_EEES2A_NS24_6thread17LinearCombinationISN_Li1EffLNS2B_9ScaleType4KindE0ELNS_15FloatRoundStyleE2ESN_EENS_4gemm15EpilogueDefaultEEEEEvvEEEEvNT_6ParamsE)
        .other          _ZN7cutlass13device_kernelINS_4conv6kernel13ConvUniversalINS1_16ConvProblemShapeILNS1_8OperatorE2ELi3EEENS1_10collective14CollectiveConvINS1_46MainloopSm90TmaGmmaWarpSpecializedImplicitGemmILS5_2ELi18ELi3EN4cute5tupleIJNSA_1CILi1EEESD_SD_EEENS1_36KernelImplicitTmaWarpSpecializedSm90ELi1EEENSB_IJNSC_ILi128EEENSB_IJNSC_ILi64EEEEEENSB_IJNSC_ILi32EEEEEEEEENS_6half_tESN_NSA_8TiledMMAINSA_8MMA_AtomIJNSA_4SM904GMMA25MMA_64x64x16_F32F16F16_SSILNSR_5MajorE1ELST_1ELNSR_7ScaleInE1ELSU_1EEEEEENSA_6LayoutISE_NSB_IJNSC_ILi0EEESY_SY_EEEEENSB_IJNSA_10UnderscoreES11_S11_EEEEENS7_6detail26Sm90ImplicitGemmTileTraitsINSA_13SM90_TMA_LOADENSA_14ComposedLayoutINSA_7SwizzleILi3ELi4ELi3EEENSA_18smem_ptr_flag_bitsILi16EEENSX_INSB_IJNSB_IJSI_NSC_ILi2EEEEEENSB_IJNSC_ILi8EEENSC_ILi4EEEEEENSB_IJSD_NSC_ILi18EEEEEEEEENSB_IJNSB_IJSD_NSC_ILi2048EEEEEENSB_IJSI_NSC_ILi512EEEEEENSB_IJSY_NSC_ILi4096EEEEEEEEEEEEEvEENS15_INSA_20SM90_TMA_LOAD_IM2COLENS17_IS19_S1B_NSX_INSB_IJNSB_IJSI_SD_EEES1G_S1I_EEENSB_IJNSB_IJSD_SY_EEES1N_NSB_IJSY_S1K_EEEEEEEEEEvEEEENS_8epilogue10collective6detail29Sm90TmaWarpSpecializedAdapterINS25_15DefaultEpilogueISN_NSB_IJlNSB_IJSD_lllEEESY_EEES2A_NS24_6thread17LinearCombinationISN_Li1EffLNS2B_9ScaleType4KindE0ELNS_15FloatRoundStyleE2ESN_EENS_4gemm15EpilogueDefaultEEEEEvvEEEEvNT_6ParamsE,@"STO_CUDA_ENTRY STV_DEFAULT"
_ZN7cutlass13device_kernelINS_4conv6kernel13ConvUniversalINS1_16ConvProblemShapeILNS1_8OperatorE2ELi3EEENS1_10collective14CollectiveConvINS1_46MainloopSm90TmaGmmaWarpSpecializedImplicitGemmILS5_2ELi18ELi3EN4cute5tupleIJNSA_1CILi1EEESD_SD_EEENS1_36KernelImplicitTmaWarpSpecializedSm90ELi1EEENSB_IJNSC_ILi128EEENSB_IJNSC_ILi64EEEEEENSB_IJNSC_ILi32EEEEEEEEENS_6half_tESN_NSA_8TiledMMAINSA_8MMA_AtomIJNSA_4SM904GMMA25MMA_64x64x16_F32F16F16_SSILNSR_5MajorE1ELST_1ELNSR_7ScaleInE1ELSU_1EEEEEENSA_6LayoutISE_NSB_IJNSC_ILi0EEESY_SY_EEEEENSB_IJNSA_10UnderscoreES11_S11_EEEEENS7_6detail26Sm90ImplicitGemmTileTraitsINSA_13SM90_TMA_LOADENSA_14ComposedLayoutINSA_7SwizzleILi3ELi4ELi3EEENSA_18smem_ptr_flag_bitsILi16EEENSX_INSB_IJNSB_IJSI_NSC_ILi2EEEEEENSB_IJNSC_ILi8EEENSC_ILi4EEEEEENSB_IJSD_NSC_ILi18EEEEEEEEENSB_IJNSB_IJSD_NSC_ILi2048EEEEEENSB_IJSI_NSC_ILi512EEEEEENSB_IJSY_NSC_ILi4096EEEEEEEEEEEEEvEENS15_INSA_20SM90_TMA_LOAD_IM2COLENS17_IS19_S1B_NSX_INSB_IJNSB_IJSI_SD_EEES1G_S1I_EEENSB_IJNSB_IJSD_SY_EEES1N_NSB_IJSY_S1K_EEEEEEEEEEvEEEENS_8epilogue10collective6detail29Sm90TmaWarpSpecializedAdapterINS25_15DefaultEpilogueISN_NSB_IJlNSB_IJSD_lllEEESY_EEES2A_NS24_6thread17LinearCombinationISN_Li1EffLNS2B_9ScaleType4KindE0ELNS_15FloatRoundStyleE2ESN_EENS_4gemm15EpilogueDefaultEEEEEvvEEEEvNT_6ParamsE:
[----:B------:R-:W-:Y:S01]  /*0000*/  LDC R1, c[0x0][0x28] ;  /* 0x00000a00ff017b82 */ /* 0x000fe20000000800 */
[----:B------:R-:W0:Y:S01]  /*0010*/  S2R R9, SR_TID.X ;  /* 0x0000000000097919 */ /* 0x000e220000002100 */
[----:B------:R-:W-:Y:S01]  /*0020*/  ELECT P0, URZ, PT ;  /* 0x00000000003f782f */ /* 0x000fe20003800000 */
[----:B------:R-:W-:Y:S01]  /*0030*/  BSSY B0, `(.L_x_0) ;  /* 0x000000f000007945 */ /* 0x000fe20003800000 */
[--C-:B0-----:R-:W-:Y:S02]  /*0040*/  SHF.R.U32.HI R0, RZ, 0x5, R9.reuse ;  /* 0x00000005ff007819 */ /* 0x101fe40000011609 */
[----:B------:R-:W-:-:S03]  /*0050*/  SHF.R.U32.HI R3, RZ, 0x7, R9 ;  /* 0x00000007ff037819 */ /* 0x000fc60000011609 */
[----:B------:R-:W0:Y:S04]  /*0060*/  SHFL.IDX PT, R2, R0, RZ, 0x1f ;  /* 0x00001fff00027589 */ /* 0x000e2800000e0000 */
[----:B------:R1:W2:Y:S01]  /*0070*/  SHFL.IDX PT, R5, R3, RZ, 0x1f ;  /* 0x00001fff03057589 */ /* 0x0002a200000e0000 */
[----:B0-----:R-:W-:-:S13]  /*0080*/  ISETP.NE.OR P0, PT, R2, RZ, !P0 ;  /* 0x000000ff0200720c */ /* 0x001fda0004705670 */
[----:B-12---:R-:W-:Y:S05]  /*0090*/  @P0 BRA `(.L_x_1) ;  /* 0x0000000000200947 */ /* 0x006fea0003800000 */
[----:B------:R-:W-:Y:S02]  /*00a0*/  ULDC.64 UR4, c[0x0][0x198] ;  /* 0x0000660000047ab9 */ /* 0x000fe40000000a00 */
[----:B------:R-:W-:Y:S02]  /*00b0*/  UIADD3 UR6, UP0, UR4, 0xf0, URZ ;  /* 0x000000f004067890 */ /* 0x000fe4000ff1e03f */
[----:B------:R-:W-:Y:S02]  /*00c0*/  UIADD3 UR4, UP1, UR4, 0x1f0, URZ ;  /* 0x000001f004047890 */ /* 0x000fe4000ff3e03f */
[----:B------:R-:W-:Y:S02]  /*00d0*/  UIADD3.X UR7, URZ, UR5, URZ, UP0, !UPT ;  /* 0x000000053f077290 */ /* 0x000fe400087fe43f */
[----:B------:R-:W-:-:S07]  /*00e0*/  UIADD3.X UR5, URZ, UR5, URZ, UP1, !UPT ;  /* 0x000000053f057290 */ /* 0x000fce0008ffe43f */
[----:B------:R0:W-:Y:S02]  /*00f0*/  UTMACCTL.PF [UR6] ;  /* 0x00000000060079b9 */ /* 0x0001e40008040000 */
[----:B------:R0:W-:Y:S02]  /*0100*/  UTMACCTL.PF [UR4] ;  /* 0x00000000040079b9 */ /* 0x0001e40008040000 */
[----:B0-----:R-:W-:Y:S01]  /*0110*/  NOP ;  /* 0x0000000000007918 */ /* 0x001fe20000000000 */
.L_x_1:
[----:B------:R-:W-:Y:S05]  /*0120*/  BSYNC B0 ;  /* 0x0000000000007941 */ /* 0x000fea0003800000 */
.L_x_0:
[----:B------:R-:W0:Y:S01]  /*0130*/  SHFL.IDX PT, R0, R0, RZ, 0x1f ;  /* 0x00001fff00007589 */ /* 0x000e2200000e0000 */
[----:B------:R-:W-:-:S04]  /*0140*/  SHF.R.S32.HI R3, RZ, 0x1f, R2 ;  /* 0x0000001fff037819 */ /* 0x000fc80000011402 */
[----:B------:R-:W-:Y:S02]  /*0150*/  LEA.HI R3, R3, R2, RZ, 0x2 ;  /* 0x0000000203037211 */ /* 0x000fe400078f10ff */
[----:B0-----:R-:W-:-:S13]  /*0160*/  ISETP.NE.AND P0, PT, R0, RZ, PT ;  /* 0x000000ff0000720c */ /* 0x001fda0003f05270 */
[----:B------:R-:W-:Y:S05]  /*0170*/  @P0 BRA `(.L_x_2) ;  /* 0x0000000000d40947 */ /* 0x000fea0003800000 */
[----:B------:R-:W-:Y:S01]  /*0180*/  ELECT P0, URZ, PT ;  /* 0x00000000003f782f */ /* 0x000fe20003800000 */
[----:B------:R-:W-:-:S12]  /*0190*/  BSSY B0, `(.L_x_2) ;  /* 0x0000033000007945 */ /* 0x000fd80003800000 */
[----:B------:R-:W-:Y:S05]  /*01a0*/  @!P0 BRA `(.L_x_3) ;  /* 0x0000000000c48947 */ /* 0x000fea0003800000 */
[----:B------:R-:W0:Y:S01]  /*01b0*/  S2UR UR8, SR_CgaCtaId ;  /* 0x00000000000879c3 */ /* 0x000e220000008800 */
[----:B------:R-:W-:Y:S01]  /*01c0*/  UMOV UR4, 0x400 ;  /* 0x0000040000047882 */ /* 0x000fe20000000000 */
[----:B------:R-:W-:Y:S01]  /*01d0*/  UMOV UR5, 0x1 ;  /* 0x0000000100057882 */ /* 0x000fe20000000000 */
[----:B------:R-:W-:Y:S02]  /*01e0*/  UMOV UR6, 0x80 ;  /* 0x0000008000067882 */ /* 0x000fe40000000000 */
[----:B------:R-:W-:-:S04]  /*01f0*/  UIADD3 UR6, -UR6, 0x100000, URZ ;  /* 0x0010000006067890 */ /* 0x000fc8000fffe13f */
[----:B------:R-:W-:Y:S02]  /*0200*/  USHF.L.U32 UR7, UR6, 0xb, URZ ;  /* 0x0000000b06077899 */ /* 0x000fe4000800063f */
[----:B------:R-:W-:Y:S02]  /*0210*/  USHF.L.U32 UR6, UR6, 0x1, URZ ;  /* 0x0000000106067899 */ /* 0x000fe4000800063f */
[----:B0-----:R-:W-:Y:S02]  /*0220*/  ULEA UR8, UR8, UR4, 0x18 ;  /* 0x0000000408087291 */ /* 0x001fe4000f8ec03f */
[----:B------:R-:W-:-:S04]  /*0230*/  UIADD3 UR4, -UR5, 0x100000, URZ ;  /* 0x0010000005047890 */ /* 0x000fc8000fffe13f */
[----:B------:R-:W-:Y:S02]  /*0240*/  USHF.L.U32 UR5, UR4, 0xb, URZ ;  /* 0x0000000b04057899 */ /* 0x000fe4000800063f */
[----:B------:R-:W-:Y:S01]  /*0250*/  USHF.L.U32 UR4, UR4, 0x1, URZ ;  /* 0x0000000104047899 */ /* 0x000fe2000800063f */
[----:B------:R-:W0:Y:S11]  /*0260*/  FENCE.VIEW.ASYNC.S ;  /* 0x00000000000073c6 */ /* 0x000e360000000000 */
[----:B0-----:R0:W1:Y:S01]  /*0270*/  SYNCS.EXCH.64 URZ, [UR8+0x36000], UR4 ;  /* 0x03600004083f75b2 */ /* 0x0010620008000100 */
[----:B------:R0:W2:Y:S01]  /*0280*/  SYNCS.EXCH.64 URZ, [UR8+0x36090], UR6 ;  /* 0x03609006083f75b2 */ /* 0x0000a20008000100 */
[----:B------:R0:W3:Y:S01]  /*0290*/  SYNCS.EXCH.64 URZ, [UR8+0x36008], UR4 ;  /* 0x03600804083f75b2 */ /* 0x0000e20008000100 */
[----:B------:R0:W4:Y:S01]  /*02a0*/  SYNCS.EXCH.64 URZ, [UR8+0x36098], UR6 ;  /* 0x03609806083f75b2 */ /* 0x0001220008000100 */
[----:B------:R0:W0:Y:S01]  /*02b0*/  SYNCS.EXCH.64 URZ, [UR8+0x36010], UR4 ;  /* 0x03601004083f75b2 */ /* 0x0000220008000100 */
        /* <DEDUP_REMOVED lines=31> */
[----:B-1234-:R-:W-:Y:S01]  /*04b0*/  NOP ;  /* 0x0000000000007918 */ /* 0x01efe20000000000 */
.L_x_3:
[----:B0-----:R-:W-:Y:S05]  /*04c0*/  BSYNC B0 ;  /* 0x0000000000007941 */ /* 0x001fea0003800000 */
.L_x_2:
[----:B------:R-:W-:Y:S01]  /*04d0*/  ULDC.64 UR4, c[0x0][0x618] ;  /* 0x0001860000047ab9 */ /* 0x000fe20000000a00 */
[----:B------:R-:W-:Y:S01]  /*04e0*/  LOP3.LUT R3, R3, 0xfffffffc, RZ, 0xc0, !PT ;  /* 0xfffffffc03037812 */ /* 0x000fe200078ec0ff */
[----:B------:R-:W-:Y:S01]  /*04f0*/  NOP ;  /* 0x0000000000007918 */ /* 0x000fe20000000000 */
[----:B------:R-:W-:Y:S01]  /*0500*/  ISETP.NE.U32.AND P0, PT, RZ, UR4, PT ;  /* 0x00000004ff007c0c */ /* 0x000fe2000bf05070 */
[----:B------:R-:W-:Y:S01]  /*0510*/  NOP ;  /* 0x0000000000007918 */ /* 0x000fe20000000000 */
[----:B------:R-:W-:Y:S01]  /*0520*/  BAR.SYNC.DEFER_BLOCKING 0x0 ;  /* 0x0000000000007b1d */ /* 0x000fe20000010000 */
[----:B------:R-:W-:Y:S01]  /*0530*/  IMAD.IADD R4, R2, 0x1, -R3 ;  /* 0x0000000102047824 */ /* 0x000fe200078e0a03 */
[----:B------:R-:W-:Y:S02]  /*0540*/  ISETP.NE.AND.EX P0, PT, RZ, UR5, PT, P0 ;  /* 0x00000005ff007c0c */ /* 0x000fe4000bf05300 */
[C---:B------:R-:W-:Y:S02]  /*0550*/  ISETP.NE.AND P2, PT, R5.reuse, 0x1, PT ;  /* 0x000000010500780c */ /* 0x040fe40003f45270 */
[----:B------:R-:W-:Y:S01]  /*0560*/  LOP3.LUT P1, RZ, R5, R4, RZ, 0xfc, !PT ;  /* 0x0000000405ff7212 */ /* 0x000fe2000782fcff */
[----:B------:R-:W-:-:S03]  /*0570*/  ULDC.64 UR12, c[0x0][0x208] ;  /* 0x00008200000c7ab9 */ /* 0x000fc60000000a00 */
[----:B------:R-:W-:-:S04]  /*0580*/  SEL R0, RZ, 0x1, P1 ;  /* 0x00000001ff007807 */ /* 0x000fc80000800000 */
[----:B------:R-:W-:Y:S01]  /*0590*/  SEL R0, R0, 0x2, P2 ;  /* 0x0000000200007807 */ /* 0x000fe20001000000 */
[----:B------:R-:W-:Y:S06]  /*05a0*/  @!P0 BRA `(.L_x_4) ;  /* 0x00000000001c8947 */ /* 0x000fec0003800000 */
[----:B------:R-:W0:Y:S02]  /*05b0*/  LDC.64 R2, c[0x0][0x618] ;  /* 0x00018600ff027b82 */ /* 0x000e240000000a00 */
[----:B0-----:R-:W2:Y:S02]  /*05c0*/  LDG.E.64 R2, desc[UR12][R2.64] ;  /* 0x0000000c02027981 */ /* 0x001ea4000c1e1b00 */
[----:B--2---:R-:W-:-:S04]  /*05d0*/  ISETP.NE.U32.AND P0, PT, R2, RZ, PT ;  /* 0x000000ff0200720c */ /* 0x004fc80003f05070 */
[----:B------:R-:W-:-:S13]  /*05e0*/  ISETP.NE.AND.EX P0, PT, R3, RZ, PT, P0 ;  /* 0x000000ff0300720c */ /* 0x000fda0003f05300 */
[----:B------:R-:W-:Y:S05]  /*05f0*/  @!P0 BRA `(.L_x_4) ;  /* 0x0000000000088947 */ /* 0x000fea0003800000 */
[----:B------:R2:W5:Y:S01]  /*0600*/  LD.E R89, desc[UR12][R2.64] ;  /* 0x0000000c02597980 */ /* 0x000562000c101900 */
[----:B------:R-:W-:Y:S05]  /*0610*/  BRA `(.L_x_5) ;  /* 0x0000000000207947 */ /* 0x000fea0003800000 */
.L_x_4:
[----:B------:R-:W-:Y:S02]  /*0620*/  ULDC.64 UR4, c[0x0][0x608] ;  /* 0x0001820000047ab9 */ /* 0x000fe40000000a00 */
[----:B------:R-:W-:-:S04]  /*0630*/  ISETP.NE.U32.AND P0, PT, RZ, UR4, PT ;  /* 0x00000004ff007c0c */ /* 0x000fc8000bf05070 */
[----:B------:R-:W-:-:S13]  /*0640*/  ISETP.NE.AND.EX P0, PT, RZ, UR5, PT, P0 ;  /* 0x00000005ff007c0c */ /* 0x000fda000bf05300 */
[----:B------:R-:W-:Y:S05]  /*0650*/  @!P0 BRA `(.L_x_6) ;  /* 0x00000000000c8947 */ /* 0x000fea0003800000 */
[----:B------:R-:W0:Y:S02]  /*0660*/  LDC.64 R2, c[0x0][0x608] ;  /* 0x00018200ff027b82 */ /* 0x000e240000000a00 */
[----:B0-----:R0:W5:Y:S01]  /*0670*/  LDG.E R89, desc[UR12][R2.64] ;  /* 0x0000000c02597981 */ /* 0x001162000c1e1900 */
[----:B------:R-:W-:Y:S05]  /*0680*/  BRA `(.L_x_5) ;  /* 0x0000000000047947 */ /* 0x000fea0003800000 */
.L_x_6:
[----:B------:R-:W1:Y:S02]  /*0690*/  LDC R89, c[0x0][0x600] ;  /* 0x00018000ff597b82 */ /* 0x000e640000000800 */
.L_x_5:
[----:B------:R-:W-:Y:S02]  /*06a0*/  ULDC.64 UR4, c[0x0][0x620] ;  /* 0x0001880000047ab9 */ /* 0x000fe40000000a00 */
[----:B------:R-:W-:-:S04]  /*06b0*/  ISETP.NE.U32.AND P0, PT, RZ, UR4, PT ;  /* 0x00000004ff007c0c */ /* 0x000fc8000bf05070 */
[----:B------:R-:W-:-:S13]  /*06c0*/  ISETP.NE.AND.EX P0, PT, RZ, UR5, PT, P0 ;  /* 0x00000005ff007c0c */ /* 0x000fda000bf05300 */
[----:B------:R-:W-:Y:S05]  /*06d0*/  @!P0 BRA `(.L_x_7) ;  /* 0x00000000001c8947 */ /* 0x000fea0003800000 */
[----:B0-2---:R-:W0:Y:S02]  /*06e0*/  LDC.64 R2, c[0x0][0x620] ;  /* 0x00018800ff027b82 */ /* 0x005e240000000a00 */
[----:B0-----:R-:W2:Y:S02]  /*06f0*/  LDG.E.64 R2, desc[UR12][R2.64] ;  /* 0x0000000c02027981 */ /* 0x001ea4000c1e1b00 */
[----:B--2---:R-:W-:-:S04]  /*0700*/  ISETP.NE.U32.AND P0, PT, R2, RZ, PT ;  /* 0x000000ff0200720c */ /* 0x004fc80003f05070 */
[----:B------:R-:W-:-:S13]  /*0710*/  ISETP.NE.AND.EX P0, PT, R3, RZ, PT, P0 ;  /* 0x000000ff0300720c */ /* 0x000fda0003f05300 */
[----:B------:R-:W-:Y:S05]  /*0720*/  @!P0 BRA `(.L_x_7) ;  /* 0x0000000000088947 */ /* 0x000fea0003800000 */
[----:B------:R0:W5:Y:S01]  /*0730*/  LD.E R90, desc[UR12][R2.64] ;  /* 0x0000000c025a7980 */ /* 0x000162000c101900 */
[----:B------:R-:W-:Y:S05]  /*0740*/  BRA `(.L_x_8) ;  /* 0x0000000000207947 */ /* 0x000fea0003800000 */
.L_x_7:
[----:B------:R-:W-:Y:S02]  /*0750*/  ULDC.64 UR4, c[0x0][0x610] ;  /* 0x0001840000047ab9 */ /* 0x000fe40000000a00 */
[----:B------:R-:W-:-:S04]  /*0760*/  ISETP.NE.U32.AND P0, PT, RZ, UR4, PT ;  /* 0x00000004ff007c0c */ /* 0x000fc8000bf05070 */
[----:B------:R-:W-:-:S13]  /*0770*/  ISETP.NE.AND.EX P0, PT, RZ, UR5, PT, P0 ;  /* 0x00000005ff007c0c */ /* 0x000fda000bf05300 */
[----:B------:R-:W-:Y:S05]  /*0780*/  @!P0 BRA `(.L_x_9) ;  /* 0x00000000000c8947 */ /* 0x000fea0003800000 */
[----:B------:R-:W3:Y:S02]  /*0790*/  LDC.64 R90, c[0x0][0x610] ;  /* 0x00018400ff5a7b82 */ /* 0x000ee40000000a00 */
[----:B---3--:R4:W5:Y:S01]  /*07a0*/  LDG.E R90, desc[UR12][R90.64] ;  /* 0x0000000c5a5a7981 */ /* 0x008962000c1e1900 */
[----:B------:R-:W-:Y:S05]  /*07b0*/  BRA `(.L_x_8) ;  /* 0x0000000000047947 */ /* 0x000fea0003800000 */
.L_x_9:
[----:B------:R-:W3:Y:S02]  /*07c0*/  LDC R90, c[0x0][0x604] ;  /* 0x00018100ff5a7b82 */ /* 0x000ee40000000800 */
.L_x_8:
[----:B0-2---:R-:W0:Y:S01]  /*07d0*/  LDC R2, c[0x0][0x4d8] ;  /* 0x00013600ff027b82 */ /* 0x005e220000000800 */
[----:B------:R-:W2:Y:S07]  /*07e0*/  S2R R10, SR_CTAID.Y ;  /* 0x00000000000a7919 */ /* 0x000eae0000002600 */
[----:B------:R-:W1:Y:S08]  /*07f0*/  LDC R95, c[0x0][0x4dc] ;  /* 0x00013700ff5f7b82 */ /* 0x000e700000000800 */
[----:B------:R-:W4:Y:S01]  /*0800*/  LDC R20, c[0x0][0x4e0] ;  /* 0x00013800ff147b82 */ /* 0x000f220000000800 */
[----:B0-----:R-:W-:-:S05]  /*0810*/  VIADD R2, R2, 0x3f ;  /* 0x0000003f02027836 */ /* 0x001fca0000000000 */
[----:B------:R-:W-:Y:S02]  /*0820*/  SHF.R.S32.HI R3, RZ, 0x1f, R2 ;  /* 0x0000001fff037819 */ /* 0x000fe40000011402 */
[----:B-1----:R-:W-:Y:S02]  /*0830*/  IABS R14, R95 ;  /* 0x0000005f000e7213 */ /* 0x002fe40000000000 */
[----:B------:R-:W-:-:S04]  /*0840*/  LEA.HI R3, R3, R2, RZ, 0x6 ;  /* 0x0000000203037211 */ /* 0x000fc800078f30ff */
[----:B------:R-:W-:-:S04]  /*0850*/  SHF.R.S32.HI R97, RZ, 0x6, R3 ;  /* 0x00000006ff617819 */ /* 0x000fc80000011403 */
[-C--:B------:R-:W-:Y:S02]  /*0860*/  IABS R12, R97.reuse ;  /* 0x00000061000c7213 */ /* 0x080fe40000000000 */
[----:B------:R-:W-:Y:S02]  /*0870*/  IABS R8, R97 ;  /* 0x0000006100087213 */ /* 0x000fe40000000000 */
[----:B------:R-:W0:Y:S03]  /*0880*/  I2F.RP R6, R12 ;  /* 0x0000000c00067306 */ /* 0x000e260000209400 */
[----:B------:R-:W-:-:S05]  /*0890*/  IMAD.MOV R11, RZ, RZ, -R8 ;  /* 0x000000ffff0b7224 */ /* 0x000fca00078e0a08 */
[----:B0-----:R-:W0:Y:S02]  /*08a0*/  MUFU.RCP R6, R6 ;  /* 0x0000000600067308 */ /* 0x001e240000001000 */
[----:B0-----:R-:W-:Y:S01]  /*08b0*/  VIADD R2, R6, 0xffffffe ;  /* 0x0ffffffe06027836 */ /* 0x001fe20000000000 */
[----:B--2---:R-:W-:-:S05]  /*08c0*/  IABS R6, R10 ;  /* 0x0000000a00067213 */ /* 0x004fca0000000000 */
[----:B------:R0:W1:Y:S02]  /*08d0*/  F2I.FTZ.U32.TRUNC.NTZ R3, R2 ;  /* 0x0000000200037305 */ /* 0x000064000021f000 */
[----:B0-----:R-:W-:Y:S02]  /*08e0*/  IMAD.MOV.U32 R2, RZ, RZ, RZ ;  /* 0x000000ffff027224 */ /* 0x001fe400078e00ff */
[----:B-1----:R-:W-:-:S04]  /*08f0*/  IMAD.MOV R7, RZ, RZ, -R3 ;  /* 0x000000ffff077224 */ /* 0x002fc800078e0a03 */
[----:B------:R-:W-:-:S04]  /*0900*/  IMAD R7, R7, R12, RZ ;  /* 0x0000000c07077224 */ /* 0x000fc800078e02ff */
[----:B------:R-:W-:Y:S02]  /*0910*/  IMAD.HI.U32 R3, R3, R7, R2 ;  /* 0x0000000703037227 */ /* 0x000fe400078e0002 */
[----:B------:R-:W0:Y:S04]  /*0920*/  I2F.RP R7, R14 ;  /* 0x0000000e00077306 */ /* 0x000e280000209400 */
[----:B------:R-:W-:-:S04]  /*0930*/  IMAD.HI.U32 R2, R3, R6, RZ ;  /* 0x0000000603027227 */ /* 0x000fc800078e00ff */
[----:B------:R-:W-:Y:S01]  /*0940*/  IMAD R3, R2, R11, R6 ;  /* 0x0000000b02037224 */ /* 0x000fe200078e0206 */
[----:B------:R-:W-:Y:S02]  /*0950*/  LOP3.LUT R6, R10, R97, RZ, 0x3c, !PT ;  /* 0x000000610a067212 */ /* 0x000fe400078e3cff */
[----:B----4-:R-:W-:Y:S02]  /*0960*/  IABS R11, R20 ;  /* 0x00000014000b7213 */ /* 0x010fe40000000000 */
[----:B------:R-:W-:Y:S01]  /*0970*/  ISETP.GT.U32.AND P1, PT, R12, R3, PT ;  /* 0x000000030c00720c */ /* 0x000fe20003f24070 */
[----:B0-----:R-:W0:Y:S01]  /*0980*/  MUFU.RCP R7, R7 ;  /* 0x0000000700077308 */ /* 0x001e220000001000 */
[----:B------:R-:W-:-:S11]  /*0990*/  ISETP.GE.AND P2, PT, R6, RZ, PT ;  /* 0x000000ff0600720c */ /* 0x000fd60003f46270 */
[----:B------:R-:W-:Y:S02]  /*09a0*/  @!P1 IMAD.IADD R3, R3, 0x1, -R12 ;  /* 0x0000000103039824 */ /* 0x000fe400078e0a0c */
[----:B------:R-:W-:Y:S01]  /*09b0*/  @!P1 VIADD R2, R2, 0x1 ;  /* 0x0000000102029836 */ /* 0x000fe20000000000 */
[----:B------:R-:W-:Y:S02]  /*09c0*/  ISETP.NE.AND P1, PT, R97, RZ, PT ;  /* 0x000000ff6100720c */ /* 0x000fe40003f25270 */
[----:B------:R-:W-:Y:S01]  /*09d0*/  ISETP.GE.U32.AND P0, PT, R3, R12, PT ;  /* 0x0000000c0300720c */ /* 0x000fe20003f06070 */
[----:B0-----:R-:W-:-:S04]  /*09e0*/  VIADD R8, R7, 0xffffffe ;  /* 0x0ffffffe07087836 */ /* 0x001fc80000000000 */
[----:B------:R-:W0:Y:S08]  /*09f0*/  F2I.FTZ.U32.TRUNC.NTZ R3, R8 ;  /* 0x0000000800037305 */ /* 0x000e30000021f000 */
[----:B------:R-:W-:-:S04]  /*0a00*/  @P0 VIADD R2, R2, 0x1 ;  /* 0x0000000102020836 */ /* 0x000fc80000000000 */
[----:B------:R-:W-:Y:S02]  /*0a10*/  IMAD.MOV.U32 R12, RZ, RZ, R2 ;  /* 0x000000ffff0c7224 */ /* 0x000fe400078e0002 */
[----:B------:R-:W-:Y:S02]  /*0a20*/  IMAD.MOV.U32 R2, RZ, RZ, RZ ;  /* 0x000000ffff027224 */ /* 0x000fe400078e00ff */
[----:B0-----:R-:W-:Y:S02]  /*0a30*/  IMAD.MOV R7, RZ, RZ, -R3 ;  /* 0x000000ffff077224 */ /* 0x001fe400078e0a03 */
[----:B------:R-:W-:Y:S01]  /*0a40*/  @!P2 IMAD.MOV R12, RZ, RZ, -R12 ;  /* 0x000000ffff0ca224 */ /* 0x000fe200078e0a0c */
[----:B------:R-:W-:Y:S01]  /*0a50*/  @!P1 LOP3.LUT R12, RZ, R97, RZ, 0x33, !PT ;  /* 0x00000061ff0c9212 */ /* 0x000fe200078e33ff */
[----:B------:R-:W-:-:S03]  /*0a60*/  IMAD R7, R7, R14, RZ ;  /* 0x0000000e07077224 */ /* 0x000fc600078e02ff */
[----:B------:R-:W-:Y:S01]  /*0a70*/  IABS R6, R12 ;  /* 0x0000000c00067213 */ /* 0x000fe20000000000 */
[----:B------:R-:W-:Y:S02]  /*0a80*/  IMAD.HI.U32 R2, R3, R7, R2 ;  /* 0x0000000703027227 */ /* 0x000fe400078e0002 */
[----:B------:R-:W0:Y:S02]  /*0a90*/  I2F.RP R7, R11 ;  /* 0x0000000b00077306 */ /* 0x000e240000209400 */
[----:B------:R-:W-:-:S04]  /*0aa0*/  IMAD.MOV.U32 R3, RZ, RZ, R6 ;  /* 0x000000ffff037224 */ /* 0x000fc800078e0006 */
[----:B------:R-:W-:-:S04]  /*0ab0*/  IMAD.HI.U32 R2, R2, R3, RZ ;  /* 0x0000000302027227 */ /* 0x000fc800078e00ff */
[----:B------:R-:W-:-:S04]  /*0ac0*/  IMAD.MOV R6, RZ, RZ, -R2 ;  /* 0x000000ffff067224 */ /* 0x000fc800078e0a02 */
[----:B------:R-:W-:Y:S01]  /*0ad0*/  IMAD R3, R14, R6, R3 ;  /* 0x000000060e037224 */ /* 0x000fe200078e0203 */
[----:B0-----:R-:W0:Y:S01]  /*0ae0*/  MUFU.RCP R7, R7 ;  /* 0x0000000700077308 */ /* 0x001e220000001000 */
[----:B------:R-:W-:-:S03]  /*0af0*/  LOP3.LUT R6, R12, R95, RZ, 0x3c, !PT ;  /* 0x0000005f0c067212 */ /* 0x000fc600078e3cff */
[----:B------:R-:W-:Y:S02]  /*0b00*/  ISETP.GT.U32.AND P1, PT, R14, R3, PT ;  /* 0x000000030e00720c */ /* 0x000fe40003f24070 */
[----:B------:R-:W-:-:S11]  /*0b10*/  ISETP.GE.AND P2, PT, R6, RZ, PT ;  /* 0x000000ff0600720c */ /* 0x000fd60003f46270 */
[----:B------:R-:W-:Y:S02]  /*0b20*/  @!P1 IMAD.IADD R3, R3, 0x1, -R14 ;  /* 0x0000000103039824 */ /* 0x000fe400078e0a0e */
[----:B0-----:R-:W-:Y:S02]  /*0b30*/  VIADD R8, R7, 0xffffffe ;  /* 0x0ffffffe07087836 */ /* 0x001fe40000000000 */
[----:B------:R-:W-:Y:S01]  /*0b40*/  @!P1 VIADD R2, R2, 0x1 ;  /* 0x0000000102029836 */ /* 0x000fe20000000000 */
[----:B------:R-:W-:Y:S02]  /*0b50*/  ISETP.GE.U32.AND P0, PT, R3, R14, PT ;  /* 0x0000000e0300720c */ /* 0x000fe40003f06070 */
[----:B------:R-:W0:Y:S01]  /*0b60*/  F2I.FTZ.U32.TRUNC.NTZ R3, R8 ;  /* 0x0000000800037305 */ /* 0x000e22000021f000 */
[----:B------:R-:W-:Y:S01]  /*0b70*/  ISETP.NE.AND P1, PT, R95, RZ, PT ;  /* 0x000000ff5f00720c */ /* 0x000fe20003f25270 */
[----:B------:R-:W1:Y:S09]  /*0b80*/  LDC R14, c[0x0][0x294] ;  /* 0x0000a500ff0e7b82 */ /* 0x000e720000000800 */
[----:B------:R-:W-:-:S04]  /*0b90*/  @P0 VIADD R2, R2, 0x1 ;  /* 0x0000000102020836 */ /* 0x000fc80000000000 */
[----:B------:R-:W-:Y:S02]  /*0ba0*/  IMAD.MOV.U32 R13, RZ, RZ, R2 ;  /* 0x000000ffff0d7224 */ /* 0x000fe400078e0002 */
[----:B0-----:R-:W-:Y:S02]  /*0bb0*/  IMAD.MOV R2, RZ, RZ, -R3 ;  /* 0x000000ffff027224 */ /* 0x001fe400078e0a03 */
[----:B------:R-:W-:Y:S01]  /*0bc0*/  @!P2 IMAD.MOV R13, RZ, RZ, -R13 ;  /* 0x000000ffff0da224 */ /* 0x000fe200078e0a0d */
[----:B------:R-:W-:Y:S01]  /*0bd0*/  @!P1 LOP3.LUT R13, RZ, R95, RZ, 0x33, !PT ;  /* 0x0000005fff0d9212 */ /* 0x000fe200078e33ff */
[----:B------:R-:W-:Y:S02]  /*0be0*/  IMAD R7, R2, R11, RZ ;  /* 0x0000000b02077224 */ /* 0x000fe400078e02ff */
[----:B------:R-:W-:Y:S01]  /*0bf0*/  IMAD.MOV.U32 R2, RZ, RZ, RZ ;  /* 0x000000ffff027224 */ /* 0x000fe200078e00ff */
[----:B------:R-:W-:Y:S01]  /*0c00*/  IABS R6, R13 ;  /* 0x0000000d00067213 */ /* 0x000fe20000000000 */
[----:B------:R-:W-:-:S02]  /*0c10*/  IMAD.MOV R8, RZ, RZ, -R13 ;  /* 0x000000ffff087224 */ /* 0x000fc400078e0a0d */
[----:B------:R-:W-:-:S04]  /*0c20*/  IMAD.HI.U32 R2, R3, R7, R2 ;  /* 0x0000000703027227 */ /* 0x000fc800078e0002 */
[----:B------:R-:W-:Y:S02]  /*0c30*/  IMAD.MOV.U32 R3, RZ, RZ, R6 ;  /* 0x000000ffff037224 */ /* 0x000fe400078e0006 */
[----:B------:R-:W-:Y:S02]  /*0c40*/  IMAD.MOV R6, RZ, RZ, -R12 ;  /* 0x000000ffff067224 */ /* 0x000fe400078e0a0c */
[----:B------:R-:W-:-:S04]  /*0c50*/  IMAD.HI.U32 R94, R2, R3, RZ ;  /* 0x00000003025e7227 */ /* 0x000fc800078e00ff */
[----:B------:R-:W-:Y:S02]  /*0c60*/  IMAD.MOV R2, RZ, RZ, -R94 ;  /* 0x000000ffff027224 */ /* 0x000fe400078e0a5e */
[----:B------:R-:W-:Y:S02]  /*0c70*/  IMAD R97, R97, R6, R10 ;  /* 0x0000000661617224 */ /* 0x000fe400078e020a */
[----:B------:R-:W-:Y:S02]  /*0c80*/  IMAD R2, R11, R2, R3 ;  /* 0x000000020b027224 */ /* 0x000fe400078e0203 */
[----:B------:R-:W-:-:S03]  /*0c90*/  IMAD R95, R95, R8, R12 ;  /* 0x000000085f5f7224 */ /* 0x000fc600078e020c */
[----:B------:R-:W-:-:S13]  /*0ca0*/  ISETP.GT.U32.AND P1, PT, R11, R2, PT ;  /* 0x000000020b00720c */ /* 0x000fda0003f24070 */
[----:B------:R-:W-:Y:S02]  /*0cb0*/  @!P1 IMAD.IADD R2, R2, 0x1, -R11 ;  /* 0x0000000102029824 */ /* 0x000fe400078e0a0b */
[----:B------:R-:W-:Y:S01]  /*0cc0*/  @!P1 VIADD R94, R94, 0x1 ;  /* 0x000000015e5e9836 */ /* 0x000fe20000000000 */
[----:B------:R-:W-:Y:S02]  /*0cd0*/  ISETP.NE.AND P1, PT, R20, RZ, PT ;  /* 0x000000ff1400720c */ /* 0x000fe40003f25270 */
[----:B------:R-:W-:Y:S02]  /*0ce0*/  ISETP.GE.U32.AND P0, PT, R2, R11, PT ;  /* 0x0000000b0200720c */ /* 0x000fe40003f06070 */
[----:B------:R-:W-:-:S04]  /*0cf0*/  LOP3.LUT R2, R13, R20, RZ, 0x3c, !PT ;  /* 0x000000140d027212 */ /* 0x000fc800078e3cff */
[----:B------:R-:W-:Y:S01]  /*0d00*/  ISETP.GE.AND P2, PT, R2, RZ, PT ;  /* 0x000000ff0200720c */ /* 0x000fe20003f46270 */
[----:B-1----:R-:W-:-:S05]  /*0d10*/  VIADD R2, R14, 0x1f ;  /* 0x0000001f0e027836 */ /* 0x002fca0000000000 */
[----:B------:R-:W-:Y:S01]  /*0d20*/  SHF.R.S32.HI R3, RZ, 0x1f, R2 ;  /* 0x0000001fff037819 */ /* 0x000fe20000011402 */
[----:B------:R-:W-:Y:S01]  /*0d30*/  @P0 VIADD R94, R94, 0x1 ;  /* 0x000000015e5e0836 */ /* 0x000fe20000000000 */
[----:B------:R-:W-:Y:S02]  /*0d40*/  ISETP.NE.AND P0, PT, R5, RZ, PT ;  /* 0x000000ff0500720c */ /* 0x000fe40003f05270 */
[----:B------:R-:W-:-:S03]  /*0d50*/  LEA.HI R3, R3, R2, RZ, 0x5 ;  /* 0x0000000203037211 */ /* 0x000fc600078f28ff */
[----:B------:R-:W-:Y:S01]  /*0d60*/  @!P2 IMAD.MOV R94, RZ, RZ, -R94 ;  /* 0x000000ffff5ea224 */ /* 0x000fe200078e0a5e */
[----:B------:R-:W-:-:S05]  /*0d70*/  @!P1 LOP3.LUT R94, RZ, R20, RZ, 0x33, !PT ;  /* 0x00000014ff5e9212 */ /* 0x000fca00078e33ff */
[----:B------:R-:W-:-:S04]  /*0d80*/  IMAD.MOV R7, RZ, RZ, -R94 ;  /* 0x000000ffff077224 */ /* 0x000fc800078e0a5e */
[----:B------:R-:W-:Y:S01]  /*0d90*/  IMAD R20, R20, R7, R13 ;  /* 0x0000000714147224 */ /* 0x000fe200078e020d */
[----:B------:R-:W-:Y:S01]  /*0da0*/  SHF.R.S32.HI R7, RZ, 0x5, R3 ;  /* 0x00000005ff077819 */ /* 0x000fe20000011403 */
[----:B------:R-:W-:Y:S06]  /*0db0*/  @!P0 BRA `(.L_x_10) ;  /* 0x0000005800808947 */ /* 0x000fec0003800000 */
[----:B------:R-:W-:-:S13]  /*0dc0*/  ISETP.NE.AND P0, PT, R5, 0x1, PT ;  /* 0x000000010500780c */ /* 0x000fda0003f05270 */
[----:B------:R-:W-:Y:S05]  /*0dd0*/  @P0 EXIT ;  /* 0x000000000000094d */ /* 0x000fea0003800000 */
[----:B------:R-:W-:Y:S01]  /*0de0*/  ISETP.GE.AND P0, PT, R14, 0x1, PT ;  /* 0x000000010e00780c */ /* 0x000fe20003f06270 */
[----:B------:R-:W-:Y:S01]  /*0df0*/  UMOV UR4, URZ ;  /* 0x0000003f00047c82 */ /* 0x000fe20008000000 */
[----:B------:R-:W-:Y:S02]  /*0e00*/  CS2R R54, SRZ ;  /* 0x0000000000367805 */ /* 0x000fe4000001ff00 */
[----:B------:R-:W-:Y:S02]  /*0e10*/  CS2R R56, SRZ ;  /* 0x0000000000387805 */ /* 0x000fe4000001ff00 */
[----:B------:R-:W-:Y:S02]  /*0e20*/  CS2R R58, SRZ ;  /* 0x00000000003a7805 */ /* 0x000fe4000001ff00 */
[----:B------:R-:W-:Y:S02]  /*0e30*/  CS2R R60, SRZ ;  /* 0x00000000003c7805 */ /* 0x000fe4000001ff00 */
[----:B------:R-:W-:-:S02]  /*0e40*/  CS2R R62, SRZ ;  /* 0x00000000003e7805 */ /* 0x000fc4000001ff00 */
[----:B------:R-:W-:Y:S02]  /*0e50*/  CS2R R64, SRZ ;  /* 0x0000000000407805 */ /* 0x000fe4000001ff00 */
        /* <DEDUP_REMOVED lines=25> */
[----:B------:R-:W-:Y:S01]  /*0ff0*/  CS2R R52, SRZ ;  /* 0x0000000000347805 */ /* 0x000fe2000001ff00 */
[----:B------:R-:W-:Y:S06]  /*1000*/  @!P0 BRA `(.L_x_11) ;  /* 0x0000000000988947 */ /* 0x000fec0003800000 */
[----:B------:R-:W-:-:S04]  /*1010*/  LOP3.LUT R2, R0, 0x1, RZ, 0xfc, !PT ;  /* 0x0000000100027812 */ /* 0x000fc800078efcff */
[----:B------:R-:W-:-:S13]  /*1020*/  ISETP.NE.AND P0, PT, R2, 0x3, PT ;  /* 0x000000030200780c */ /* 0x000fda0003f05270 */
[----:B------:R-:W-:Y:S05]  /*1030*/  @!P0 BRA `(.L_x_12) ;  /* 0x0000000000048947 */ /* 0x000fea0003800000 */
[----:B------:R-:W-:Y:S01]  /*1040*/  BPT.TRAP 0x1 ;  /* 0x000000040000795c */ /* 0x000fe20000300000 */
.L_x_12:
[----:B------:R-:W0:Y:S01]  /*1050*/  S2UR UR5, SR_CgaCtaId ;  /* 0x00000000000579c3 */ /* 0x000e220000008800 */
[----:B------:R-:W-:Y:S01]  /*1060*/  SHF.L.U32 R2, RZ, 0x1f, RZ ;  /* 0x0000001fff027819 */ /* 0x000fe200000006ff */
[----:B------:R-:W-:Y:S02]  /*1070*/  UMOV UR4, 0x400 ;  /* 0x0000040000047882 */ /* 0x000fe40000000000 */
[----:B0-----:R-:W-:-:S12]  /*1080*/  ULEA UR4, UR5, UR4, 0x18 ;  /* 0x0000000405047291 */ /* 0x001fd8000f8ec03f */
.L_x_13:
[----:B0-----:R-:W-:-:S04]  /*1090*/  IMAD.U32 R3, RZ, RZ, UR4 ;  /* 0x00000004ff037e24 */ /* 0x001fc8000f8e00ff */
[----:B------:R0:W1:Y:S03]  /*10a0*/  SYNCS.PHASECHK.TRANS64.TRYWAIT P0, [R3+URZ+0x36000], R2 ;  /* 0x03600002030075a7 */ /* 0x000066000800017f */
[----:B-1----:R-:W-:Y:S05]  /*10b0*/  @!P0 NANOSLEEP.SYNCS 0x989680 ;  /* 0x009896800000895d */ /* 0x002fea0003900000 */
[----:B------:R-:W1:Y:S02]  /*10c0*/  @!P0 SYNCS.PHASECHK.TRANS64 P0, [R3+URZ+0x36000], R2 ;  /* 0x03600002030085a7 */ /* 0x000e64000800007f */
[----:B-1----:R-:W-:Y:S05]  /*10d0*/  @!P0 BRA `(.L_x_13) ;  /* 0xfffffffc00ec8947 */ /* 0x002fea000383ffff */
[----:B------:R-:W-:Y:S01]  /*10e0*/  UIADD3 UR5, UR4, 0x24000, URZ ;  /* 0x0002400004057890 */ /* 0x000fe2000fffe03f */
[----:B------:R-:W-:Y:S01]  /*10f0*/  WARPGROUP.ARRIVE ;  /* 0x00000000000079c5 */ /* 0x000fe20000000000 */
[----:B------:R-:W-:Y:S02]  /*1100*/  USHF.R.U32.HI UR4, URZ, 0x4, UR4 ;  /* 0x000000043f047899 */ /* 0x000fe40008011604 */
[----:B------:R-:W-:Y:S02]  /*1110*/  USHF.R.U32.HI UR5, URZ, 0x4, UR5 ;  /* 0x000000043f057899 */ /* 0x000fe40008011605 */
[----:B------:R-:W-:Y:S02]  /*1120*/  ULOP3.LUT UR8, UR4, 0x3fff, URZ, 0xc0, !UPT ;  /* 0x00003fff04087892 */ /* 0x000fe4000f8ec03f */
[----:B------:R-:W-:Y:S02]  /*1130*/  ULOP3.LUT UR9, UR5, 0x3fff, URZ, 0xc0, !UPT ;  /* 0x00003fff05097892 */ /* 0x000fe4000f8ec03f */
[----:B------:R-:W-:Y:S01]  /*1140*/  UIADD3 UR10, UR8, 0x100, URZ ;  /* 0x00000100080a7890 */ /* 0x000fe2000fffe03f */
[----:B------:R-:W-:-:S02]  /*1150*/  UMOV UR5, 0x40000040 ;  /* 0x4000004000057882 */ /* 0x000fc40000000000 */
[----:B------:R-:W-:Y:S01]  /*1160*/  UMOV UR4, UR8 ;  /* 0x0000000800047c82 */ /* 0x000fe20008000000 */
[----:B------:R-:W-:Y:S01]  /*1170*/  UMOV UR7, 0x40000040 ;  /* 0x4000004000077882 */ /* 0x000fe20000000000 */
[----:B------:R-:W-:Y:S02]  /*1180*/  UMOV UR6, UR9 ;  /* 0x0000000900067c82 */ /* 0x000fe40008000000 */
[----:B------:R-:W-:Y:S01]  /*1190*/  HGMMA.64x64x16.F32 R56, gdesc[UR4].tnspA.tnspB, RZ, !UPT ;  /* 0x60e00000043879f0 */ /* 0x000fe2000c7008ff */
[----:B------:R-:W-:Y:S01]  /*11a0*/  UMOV UR4, UR10 ;  /* 0x0000000a00047c82 */ /* 0x000fe20008000000 */
[----:B------:R-:W-:Y:S02]  /*11b0*/  UMOV UR5, 0x40000040 ;  /* 0x4000004000057882 */ /* 0x000fe40000000000 */
[----:B------:R-:W-:Y:S01]  /*11c0*/  HGMMA.64x64x16.F32 R24, gdesc[UR4].tnspA.tnspB, RZ, !UPT ;  /* 0x60e00000041879f0 */ /* 0x000fe2000c7008ff */
[----:B------:R-:W-:Y:S02]  /*11d0*/  UIADD3 UR4, UR8, 0x80, URZ ;  /* 0x0000008008047890 */ /* 0x000fe4000fffe03f */
[----:B------:R-:W-:-:S02]  /*11e0*/  UIADD3 UR6, UR9, 0x80, URZ ;  /* 0x0000008009067890 */ /* 0x000fc4000fffe03f */
[----:B------:R-:W-:Y:S01]  /*11f0*/  UIADD3 UR8, UR8, 0x180, URZ ;  /* 0x0000018008087890 */ /* 0x000fe2000fffe03f */
[----:B------:R-:W-:Y:S01]  /*1200*/  UMOV UR5, 0x40000040 ;  /* 0x4000004000057882 */ /* 0x000fe20000000000 */
[----:B------:R-:W-:-:S05]  /*1210*/  UMOV UR7, 0x40000040 ;  /* 0x4000004000077882 */ /* 0x000fca0000000000 */
[----:B------:R-:W-:Y:S01]  /*1220*/  HGMMA.64x64x16.F32 R56, gdesc[UR4].tnspA.tnspB, R56 ;  /* 0x60e00000043879f0 */ /* 0x000fe20008700838 */
[----:B------:R-:W-:Y:S01]  /*1230*/  UMOV UR4, UR8 ;  /* 0x0000000800047c82 */ /* 0x000fe20008000000 */
[----:B------:R-:W-:Y:S02]  /*1240*/  UMOV UR5, 0x40000040 ;  /* 0x4000004000057882 */ /* 0x000fe40000000000 */
[----:B------:R-:W-:Y:S01]  /*1250*/  HGMMA.64x64x16.F32 R24, gdesc[UR4].tnspA.tnspB, R24, gsb0 ;  /* 0x60e00000041879f0 */ /* 0x000fe20008000818 */
[----:B------:R-:W-:-:S05]  /*1260*/  UMOV UR4, 0x1 ;  /* 0x0000000100047882 */ /* 0x000fca0000000000 */
.L_x_11:
[----:B0-----:R-:W-:-:S05]  /*1270*/  VIMNMX R2, R7, 0x1, PT ;  /* 0x0000000107027848 */ /* 0x001fca0003fe0100 */
[----:B------:R-:W-:-:S05]  /*1280*/  IMAD.IADD R4, R7, 0x1, -R2 ;  /* 0x0000000107047824 */ /* 0x000fca00078e0a02 */
[----:B------:R-:W-:-:S13]  /*1290*/  ISETP.GE.AND P0, PT, R4, 0x1, PT ;  /* 0x000000010400780c */ /* 0x000fda0003f06270 */
[----:B------:R-:W-:Y:S05]  /*12a0*/  @!P0 BRA `(.L_x_14) ;  /* 0x0000000400088947 */ /* 0x000fea0003800000 */
[----:B------:R-:W0:Y:S01]  /*12b0*/  S2UR UR6, SR_CgaCtaId ;  /* 0x00000000000679c3 */ /* 0x000e220000008800 */
[----:B------:R-:W-:Y:S01]  /*12c0*/  UMOV UR5, 0x400 ;  /* 0x0000040000057882 */ /* 0x000fe20000000000 */
[----:B------:R-:W-:Y:S01]  /*12d0*/  LOP3.LUT R7, R0, 0x1, RZ, 0xfc, !PT ;  /* 0x0000000100077812 */ /* 0x000fe200078efcff */
[----:B------:R-:W-:Y:S01]  /*12e0*/  IMAD.MOV.U32 R5, RZ, RZ, RZ ;  /* 0x000000ffff057224 */ /* 0x000fe200078e00ff */
[----:B------:R-:W-:Y:S01]  /*12f0*/  UISETP.NE.U32.AND UP0, UPT, UR4, URZ, UPT ;  /* 0x0000003f0400728c */ /* 0x000fe2000bf05070 */
[----:B------:R-:W-:Y:S01]  /*1300*/  IMAD.MOV.U32 R2, RZ, RZ, R4 ;  /* 0x000000ffff027224 */ /* 0x000fe200078e0004 */
[----:B0-----:R-:W-:-:S04]  /*1310*/  ULEA UR15, UR6, UR5, 0x18 ;  /* 0x00000005060f7291 */ /* 0x001fc8000f8ec03f */
[----:B------:R-:W-:Y:S02]  /*1320*/  UIADD3 UR6, UR15, 0x24000, URZ ;  /* 0x000240000f067890 */ /* 0x000fe4000fffe03f */
[----:B------:R-:W-:Y:S02]  /*1330*/  USHF.R.U32.HI UR5, URZ, 0x4, UR15 ;  /* 0x000000043f057899 */ /* 0x000fe4000801160f */
[----:B------:R-:W-:Y:S02]  /*1340*/  USHF.R.U32.HI UR6, URZ, 0x4, UR6 ;  /* 0x000000043f067899 */ /* 0x000fe40008011606 */
[----:B------:R-:W-:Y:S02]  /*1350*/  ULOP3.LUT UR16, UR5, 0x3fff, URZ, 0xc0, !UPT ;  /* 0x00003fff05107892 */ /* 0x000fe4000f8ec03f */
[----:B------:R-:W-:Y:S01]  /*1360*/  ULOP3.LUT UR17, UR6, 0x3fff, URZ, 0xc0, !UPT ;  /* 0x00003fff06117892 */ /* 0x000fe2000f8ec03f */
[----:B------:R-:W-:-:S11]  /*1370*/  UMOV UR5, URZ ;  /* 0x0000003f00057c82 */ /* 0x000fd60008000000 */
.L_x_19:
[----:B------:R-:W-:-:S13]  /*1380*/  ISETP.NE.AND P1, PT, R7, 0x3, PT ;  /* 0x000000030700780c */ /* 0x000fda0003f25270 */
[----:B0-----:R-:W-:Y:S05]  /*1390*/  @!P1 BRA `(.L_x_15) ;  /* 0x0000000000049947 */ /* 0x001fea0003800000 */
[----:B------:R-:W-:Y:S01]  /*13a0*/  BPT.TRAP 0x1 ;  /* 0x000000040000795c */ /* 0x000fe20000300000 */
.L_x_15:
[----:B------:R-:W-:Y:S01]  /*13b0*/  SHF.L.U32 R3, R5, 0x1f, RZ ;  /* 0x0000001f05037819 */ /* 0x000fe200000006ff */
[----:B------:R-:W-:-:S12]  /*13c0*/  ULEA UR6, UR4, UR15, 0x3 ;  /* 0x0000000f04067291 */ /* 0x000fd8000f8e183f */
.L_x_16:
[----:B0-----:R-:W-:-:S04]  /*13d0*/  IMAD.U32 R6, RZ, RZ, UR6 ;  /* 0x00000006ff067e24 */ /* 0x001fc8000f8e00ff */
[----:B------:R0:W1:Y:S03]  /*13e0*/  SYNCS.PHASECHK.TRANS64.TRYWAIT P0, [R6+URZ+0x36000], R3 ;  /* 0x03600003060075a7 */ /* 0x000066000800017f */
[----:B-1----:R-:W-:Y:S05]  /*13f0*/  @!P0 NANOSLEEP.SYNCS 0x989680 ;  /* 0x009896800000895d */ /* 0x002fea0003900000 */
[----:B------:R-:W1:Y:S02]  /*1400*/  @!P0 SYNCS.PHASECHK.TRANS64 P0, [R6+URZ+0x36000], R3 ;  /* 0x03600003060085a7 */ /* 0x000e64000800007f */
[----:B-1----:R-:W-:Y:S05]  /*1410*/  @!P0 BRA `(.L_x_16) ;  /* 0xfffffffc00ec8947 */ /* 0x002fea000383ffff */
[----:B------:R-:W-:Y:S01]  /*1420*/  ULEA UR7, UR4, UR16, 0x9 ;  /* 0x0000001004077291 */ /* 0x000fe2000f8e483f */
[----:B------:R-:W-:Y:S01]  /*1430*/  WARPGROUP.ARRIVE ;  /* 0x00000000000079c5 */ /* 0x000fe20000000000 */
[----:B------:R-:W-:Y:S02]  /*1440*/  ULEA UR6, UR4, UR17, 0x8 ;  /* 0x0000001104067291 */ /* 0x000fe4000f8e403f */
[----:B------:R-:W-:Y:S01]  /*1450*/  UIADD3 UR14, UR7, 0x100, URZ ;  /* 0x00000100070e7890 */ /* 0x000fe2000fffe03f */
[----:B------:R-:W-:Y:S02]  /*1460*/  UMOV UR11, 0x40000040 ;  /* 0x40000040000b7882 */ /* 0x000fe40000000000 */
[----:B------:R-:W-:Y:S01]  /*1470*/  UMOV UR8, UR7 ;  /* 0x0000000700087c82 */ /* 0x000fe20008000000 */
[----:B------:R-:W-:Y:S01]  /*1480*/  UMOV UR9, 0x40000040 ;  /* 0x4000004000097882 */ /* 0x000fe20000000000 */
[----:B------:R-:W-:Y:S02]  /*1490*/  UMOV UR10, UR6 ;  /* 0x00000006000a7c82 */ /* 0x000fe40008000000 */
[----:B------:R-:W-:Y:S01]  /*14a0*/  HGMMA.64x64x16.F32 R56, gdesc[UR8].tnspA.tnspB, R56, UP0 ;  /* 0x60e00000083879f0 */ /* 0x000fe2000bf00838 */
[----:B------:R-:W-:Y:S01]  /*14b0*/  UMOV UR8, UR14 ;  /* 0x0000000e00087c82 */ /* 0x000fe20008000000 */
[----:B------:R-:W-:-:S02]  /*14c0*/  UMOV UR9, 0x40000040 ;  /* 0x4000004000097882 */ /* 0x000fc40000000000 */
[----:B------:R-:W-:Y:S01]  /*14d0*/  HGMMA.64x64x16.F32 R24, gdesc[UR8].tnspA.tnspB, R24, UP0 ;  /* 0x60e00000081879f0 */ /* 0x000fe2000bf00818 */
[----:B------:R-:W-:Y:S02]  /*14e0*/  UIADD3 UR10, UR6, 0x80, URZ ;  /* 0x00000080060a7890 */ /* 0x000fe4000fffe03f */
[----:B------:R-:W-:Y:S02]  /*14f0*/  UIADD3 UR8, UR7, 0x80, URZ ;  /* 0x0000008007087890 */ /* 0x000fe4000fffe03f */
[----:B------:R-:W-:Y:S01]  /*1500*/  UIADD3 UR7, UR7, 0x180, URZ ;  /* 0x0000018007077890 */ /* 0x000fe2000fffe03f */
[----:B------:R-:W-:Y:S01]  /*1510*/  UMOV UR11, 0x40000040 ;  /* 0x40000040000b7882 */ /* 0x000fe20000000000 */
[----:B------:R-:W-:-:S05]  /*1520*/  UMOV UR9, 0x40000040 ;  /* 0x4000004000097882 */ /* 0x000fca0000000000 */
[----:B------:R-:W-:Y:S01]  /*1530*/  HGMMA.64x64x16.F32 R56, gdesc[UR8].tnspA.tnspB, R56 ;  /* 0x60e00000083879f0 */ /* 0x000fe20008700838 */
[----:B------:R-:W-:Y:S01]  /*1540*/  UMOV UR8, UR7 ;  /* 0x0000000700087c82 */ /* 0x000fe20008000000 */
[----:B------:R-:W-:Y:S02]  /*1550*/  UMOV UR9, 0x40000040 ;  /* 0x4000004000097882 */ /* 0x000fe40000000000 */
[----:B------:R-:W-:Y:S03]  /*1560*/  HGMMA.64x64x16.F32 R24, gdesc[UR8].tnspA.tnspB, R24, gsb0 ;  /* 0x60e00000081879f0 */ /* 0x000fe60008000818 */
[----:B------:R-:W-:Y:S02]  /*1570*/  WARPGROUP.DEPBAR.LE gsb0, 0x1 ;  /* 0x00008000000079c5 */ /* 0x000fe40000010100 */
[----:B------:R-:W-:Y:S05]  /*1580*/  @!P1 BRA `(.L_x_17) ;  /* 0x0000000000049947 */ /* 0x000fea0003800000 */
[----:B------:R-:W-:Y:S01]  /*1590*/  BPT.TRAP 0x1 ;  /* 0x000000040000795c */ /* 0x000fe20000300000 */
.L_x_17:
[----:B------:R-:W-:Y:S01]  /*15a0*/  ULEA UR6, UR5, UR15, 0x3 ;  /* 0x0000000f05067291 */ /* 0x000fe2000f8e183f */
[----:B------:R-:W-:-:S03]  /*15b0*/  ISETP.GT.U32.AND P0, PT, R0, 0x1, PT ;  /* 0x000000010000780c */ /* 0x000fc60003f04070 */
[----:B------:R-:W-:-:S04]  /*15c0*/  UIADD3 UR6, UR6, 0x36090, URZ ;  /* 0x0003609006067890 */ /* 0x000fc8000fffe03f */
[----:B------:R-:W-:-:S09]  /*15d0*/  UPRMT UR6, URZ, 0x654, UR6 ;  /* 0x000006543f067896 */ /* 0x000fd20008000006 */
[----:B------:R-:W-:Y:S01]  /*15e0*/  SYNCS.ARRIVE.TRANS64.RED.A1T0 RZ, [UR6], RZ ;  /* 0x000000ffffff79a7 */ /* 0x000fe20008100406 */
[----:B------:R-:W-:Y:S05]  /*15f0*/  @P0 BRA `(.L_x_18) ;  /* 0x0000000000040947 */ /* 0x000fea0003800000 */
[----:B------:R-:W-:Y:S01]  /*1600*/  BPT.TRAP 0x1 ;  /* 0x000000040000795c */ /* 0x000fe20000300000 */
.L_x_18:
[----:B------:R-:W-:Y:S01]  /*1610*/  UIADD3 UR4, UR4, 0x1, URZ ;  /* 0x0000000104047890 */ /* 0x000fe2000fffe03f */
[C---:B------:R-:W-:Y:S01]  /*1620*/  ISETP.GT.AND P0, PT, R2.reuse, 0x1, PT ;  /* 0x000000010200780c */ /* 0x040fe20003f04270 */
[----:B------:R-:W-:Y:S01]  /*1630*/  UIADD3 UR5, UR5, 0x1, URZ ;  /* 0x0000000105057890 */ /* 0x000fe2000fffe03f */
[----:B------:R-:W-:Y:S01]  /*1640*/  VIADD R2, R2, 0xffffffff ;  /* 0xffffffff02027836 */ /* 0x000fe20000000000 */
[----:B------:R-:W-:Y:S02]  /*1650*/  UISETP.NE.AND UP0, UPT, UR4, 0x12, UPT ;  /* 0x000000120400788c */ /* 0x000fe4000bf05270 */
[----:B------:R-:W-:Y:S02]  /*1660*/  UISETP.NE.AND UP1, UPT, UR5, 0x12, UPT ;  /* 0x000000120500788c */ /* 0x000fe4000bf25270 */
[----:B------:R-:W-:Y:S02]  /*1670*/  USEL UR6, URZ, 0x1, UP0 ;  /* 0x000000013f067887 */ /* 0x000fe40008000000 */
[----:B------:R-:W-:-:S02]  /*1680*/  USEL UR4, UR4, URZ, UP0 ;  /* 0x0000003f04047287 */ /* 0x000fc40008000000 */
[----:B------:R-:W-:Y:S02]  /*1690*/  USEL UR5, UR5, URZ, UP1 ;  /* 0x0000003f05057287 */ /* 0x000fe40008800000 */
[----:B------:R-:W-:Y:S01]  /*16a0*/  UPLOP3.LUT UP0, UPT, UPT, UPT, UPT, 0x80, 0x0 ;  /* 0x000000000000789c */ /* 0x000fe20003f0f070 */
[----:B------:R-:W-:Y:S01]  /*16b0*/  LOP3.LUT R5, R5, UR6, RZ, 0x3c, !PT ;  /* 0x0000000605057c12 */ /* 0x000fe2000f8e3cff */
[----:B------:R-:W-:Y:S09]  /*16c0*/  @P0 BRA `(.L_x_19) ;  /* 0xfffffffc002c0947 */ /* 0x000ff2000383ffff */
.L_x_14:
[----:B------:R-:W1:Y:S01]  /*16d0*/  LDC R2, c[0x0][0x294] ;  /* 0x0000a500ff027b82 */ /* 0x000e620000000800 */
[----:B------:R-:W-:Y:S02]  /*16e0*/  WARPGROUP.DEPBAR.LE gsb0, 0x0 ;  /* 0x00008000000079c5 */ /* 0x000fe40000010000 */
[----:B-1----:R-:W-:-:S13]  /*16f0*/  ISETP.GE.AND P0, PT, R2, 0x1, PT ;  /* 0x000000010200780c */ /* 0x002fda0003f06270 */
[----:B------:R-:W-:Y:S05]  /*1700*/  @!P0 BRA `(.L_x_20) ;  /* 0x0000000000448947 */ /* 0x000fea0003800000 */
[----:B------:R-:W-:-:S04]  /*1710*/  LOP3.LUT R2, R0, 0x1, RZ, 0xfc, !PT ;  /* 0x0000000100027812 */ /* 0x000fc800078efcff */
[----:B------:R-:W-:-:S13]  /*1720*/  ISETP.NE.AND P0, PT, R2, 0x3, PT ;  /* 0x000000030200780c */ /* 0x000fda0003f05270 */
[----:B------:R-:W-:Y:S05]  /*1730*/  @!P0 BRA `(.L_x_21) ;  /* 0x0000000000048947 */ /* 0x000fea0003800000 */
[----:B------:R-:W-:Y:S01]  /*1740*/  BPT.TRAP 0x1 ;  /* 0x000000040000795c */ /* 0x000fe20000300000 */
.L_x_21:
[----:B------:R-:W1:Y:S01]  /*1750*/  S2R R5, SR_CgaCtaId ;  /* 0x0000000000057919 */ /* 0x000e620000008800 */
[----:B0-----:R-:W-:Y:S01]  /*1760*/  IMAD.WIDE.U32 R2, R4, 0x38e38e39, RZ ;  /* 0x38e38e3904027825 */ /* 0x001fe200078e00ff */
[----:B------:R-:W-:Y:S02]  /*1770*/  MOV R2, 0x400 ;  /* 0x0000040000027802 */ /* 0x000fe40000000f00 */
[----:B------:R-:W-:Y:S02]  /*1780*/  ISETP.GT.U32.AND P0, PT, R0, 0x1, PT ;  /* 0x000000010000780c */ /* 0x000fe40003f04070 */
[----:B------:R-:W-:-:S05]  /*1790*/  SHF.R.U32.HI R3, RZ, 0x2, R3 ;  /* 0x00000002ff037819 */ /* 0x000fca0000011603 */
[----:B------:R-:W-:Y:S01]  /*17a0*/  IMAD R4, R3, -0x12, R4 ;  /* 0xffffffee03047824 */ /* 0x000fe200078e0204 */
[----:B-1----:R-:W-:-:S05]  /*17b0*/  LEA R5, R5, R2, 0x18 ;  /* 0x0000000205057211 */ /* 0x002fca00078ec0ff */
[----:B------:R-:W-:-:S04]  /*17c0*/  IMAD R4, R4, 0x8, R5 ;  /* 0x0000000804047824 */ /* 0x000fc800078e0205 */
[----:B------:R-:W-:-:S05]  /*17d0*/  VIADD R4, R4, 0x36090 ;  /* 0x0003609004047836 */ /* 0x000fca0000000000 */
[----:B------:R-:W-:-:S04]  /*17e0*/  PRMT R4, RZ, 0x654, R4 ;  /* 0x00000654ff047816 */ /* 0x000fc80000000004 */
[----:B------:R1:W-:Y:S01]  /*17f0*/  SYNCS.ARRIVE.TRANS64.RED.A1T0 RZ, [R4+URZ], RZ ;  /* 0x000000ff04ff79a7 */ /* 0x0003e2000810043f */
[----:B------:R-:W-:Y:S05]  /*1800*/  @P0 BRA `(.L_x_20) ;  /* 0x0000000000040947 */ /* 0x000fea0003800000 */
[----:B------:R-:W-:Y:S01]  /*1810*/  BPT.TRAP 0x1 ;  /* 0x000000040000795c */ /* 0x000fe20000300000 */
.L_x_20:
[----:B0-----:R-:W0:Y:S01]  /*1820*/  S2R R3, SR_TID.X ;  /* 0x0000000000037919 */ /* 0x001e220000002100 */
[----:B------:R-:W2:Y:S01]  /*1830*/  LDC.64 R18, c[0x0][0x658] ;  /* 0x00019600ff127b82 */ /* 0x000ea20000000a00 */
[----:B------:R-:W4:Y:S01]  /*1840*/  S2R R11, SR_CTAID.X ;  /* 0x00000000000b7919 */ /* 0x000f220000002500 */
[----:B0-----:R-:W-:-:S04]  /*1850*/  SHF.R.S32.HI R0, RZ, 0x1f, R3 ;  /* 0x0000001fff007819 */ /* 0x001fc80000011403 */
[----:B------:R-:W-:Y:S01]  /*1860*/  LEA.HI R0, R0, R3, RZ, 0x7 ;  /* 0x0000000300007211 */ /* 0x000fe200078f38ff */
[----:B----4-:R-:W-:-:S03]  /*1870*/  IMAD.SHL.U32 R10, R11, 0x80, RZ ;  /* 0x000000800b0a7824 */ /* 0x010fc600078e00ff */
[----:B------:R-:W-:-:S05]  /*1880*/  LOP3.LUT R0, R0, 0xffffff80, RZ, 0xc0, !PT ;  /* 0xffffff8000007812 */ /* 0x000fca00078ec0ff */
[----:B------:R-:W-:Y:S02]  /*1890*/  IMAD.IADD R0, R3, 0x1, -R0 ;  /* 0x0000000103007824 */ /* 0x000fe400078e0a00 */
[----:B------:R-:W0:Y:S03]  /*18a0*/  LDC.64 R2, c[0x0][0x280] ;  /* 0x0000a000ff027b82 */ /* 0x000e260000000a00 */
[----:B------:R-:W-:-:S04]  /*18b0*/  SHF.R.S32.HI R5, RZ, 0x1f, R0 ;  /* 0x0000001fff057819 */ /* 0x000fc80000011400 */
[CC--:B------:R-:W-:Y:S02]  /*18c0*/  LEA.HI R6, R5.reuse, R0.reuse, RZ, 0x2 ;  /* 0x0000000005067211 */ /* 0x0c0fe400078f10ff */
[----:B------:R-:W-:Y:S02]  /*18d0*/  LEA.HI R8, R5, R0, RZ, 0x5 ;  /* 0x0000000005087211 */ /* 0x000fe400078f28ff */
[--C-:B-1----:R-:W-:Y:S02]  /*18e0*/  SHF.R.S32.HI R4, RZ, 0x2, R6.reuse ;  /* 0x00000002ff047819 */ /* 0x102fe40000011406 */
[----:B------:R-:W-:Y:S02]  /*18f0*/  SHF.R.S32.HI R7, RZ, 0x1f, R6 ;  /* 0x0000001fff077819 */ /* 0x000fe40000011406 */
[----:B------:R-:W-:Y:S02]  /*1900*/  SHF.R.S32.HI R9, RZ, 0x5, R8 ;  /* 0x00000005ff097819 */ /* 0x000fe40000011408 */
[----:B------:R-:W-:-:S04]  /*1910*/  LEA.HI R7, R7, R4, RZ, 0x3 ;  /* 0x0000000407077211 */ /* 0x000fc800078f18ff */
[----:B------:R-:W-:Y:S02]  /*1920*/  LOP3.LUT R7, R7, 0xfffffff8, RZ, 0xc0, !PT ;  /* 0xfffffff807077812 */ /* 0x000fe400078ec0ff */
[----:B0-----:R-:W-:-:S03]  /*1930*/  ISETP.GE.AND P0, PT, R10, R2, PT ;  /* 0x000000020a00720c */ /* 0x001fc60003f06270 */
[----:B------:R-:W-:Y:S01]  /*1940*/  IMAD.IADD R4, R4, 0x1, -R7 ;  /* 0x0000000104047824 */ /* 0x000fe200078e0a07 */
[----:B------:R-:W-:-:S04]  /*1950*/  LOP3.LUT R7, R6, 0xfffffffc, RZ, 0xc0, !PT ;  /* 0xfffffffc06077812 */ /* 0x000fc800078ec0ff */
[--C-:B------:R-:W-:Y:S01]  /*1960*/  SHF.R.S32.HI R5, RZ, 0x1f, R4.reuse ;  /* 0x0000001fff057819 */ /* 0x100fe20000011404 */
[----:B------:R-:W-:Y:S02]  /*1970*/  IMAD.IADD R0, R0, 0x1, -R7 ;  /* 0x0000000100007824 */ /* 0x000fe400078e0a07 */
[----:B------:R-:W-:-:S04]  /*1980*/  IMAD.WIDE R22, R9, 0x10, R4 ;  /* 0x0000001009167825 */ /* 0x000fc800078e0204 */
[----:B------:R-:W-:Y:S02]  /*1990*/  IMAD.SHL.U32 R16, R0, 0x2, RZ ;  /* 0x0000000200107824 */ /* 0x000fe400078e00ff */
[----:B------:R-:W-:-:S03]  /*19a0*/  IMAD.WIDE R22, R11, 0x80, R22 ;  /* 0x000000800b167825 */ /* 0x000fc600078e0216 */
[----:B------:R-:W-:Y:S01]  /*19b0*/  SHF.R.S32.HI R17, RZ, 0x1f, R16 ;  /* 0x0000001fff117819 */ /* 0x000fe20000011410 */
[----:B--2---:R-:W-:Y:S06]  /*19c0*/  @P0 EXIT ;  /* 0x000000000000094d */ /* 0x004fec0003800000 */
[----:B------:R-:W-:Y:S01]  /*19d0*/  ULDC UR4, c[0x0][0x288] ;  /* 0x0000a20000047ab9 */ /* 0x000fe20000000800 */
[----:B------:R-:W-:Y:S01]  /*19e0*/  IMAD.SHL.U32 R97, R97, 0x40, RZ ;  /* 0x0000004061617824 */ /* 0x000fe200078e00ff */
[----:B------:R-:W-:Y:S01]  /*19f0*/  ISETP.GE.AND P0, PT, R95, UR4, PT ;  /* 0x000000045f007c0c */ /* 0x000fe2000bf06270 */
[-C--:B------:R-:W-:Y:S01]  /*1a00*/  IMAD.WIDE.U32 R6, R22, R18.reuse, R16 ;  /* 0x0000001216067225 */ /* 0x080fe200078e0010 */
[----:B------:R-:W-:Y:S01]  /*1a10*/  SHF.R.S32.HI R96, RZ, 0x1f, R95 ;  /* 0x0000001fff607819 */ /* 0x000fe2000001145f */
[----:B------:R-:W-:Y:S01]  /*1a20*/  ULDC.64 UR4, c[0x0][0x660] ;  /* 0x0001980000047ab9 */ /* 0x000fe20000000a00 */
[----:B------:R-:W-:Y:S01]  /*1a30*/  ISETP.GE.OR P0, PT, R97, R3, P0 ;  /* 0x000000036100720c */ /* 0x000fe20000706670 */
[----:B------:R-:W-:Y:S01]  /*1a40*/  IMAD R8, R23, R18, RZ ;  /* 0x0000001217087224 */ /* 0x000fe200078e02ff */
[----:B------:R-:W-:Y:S01]  /*1a50*/  SHF.R.S32.HI R91, RZ, 0x1f, R97 ;  /* 0x0000001fff5b7819 */ /* 0x000fe20000011461 */
[----:B------:R-:W-:Y:S01]  /*1a60*/  IMAD R12, R96, UR4, RZ ;  /* 0x00000004600c7c24 */ /* 0x000fe2000f8e02ff */
[----:B------:R-:W-:Y:S01]  /*1a70*/  IADD3 R6, P1, R97, R6, RZ ;  /* 0x0000000661067210 */ /* 0x000fe20007f3e0ff */
[----:B------:R-:W-:-:S05]  /*1a80*/  IMAD R8, R22, R19, R8 ;  /* 0x0000001316087224 */ /* 0x000fca00078e0208 */
[----:B------:R-:W-:-:S03]  /*1a90*/  IADD3.X R7, R91, R7, R8, P1, !PT ;  /* 0x000000075b077210 */ /* 0x000fc60000ffe408 */
[----:B------:R-:W-:Y:S05]  /*1aa0*/  @P0 EXIT ;  /* 0x000000000000094d */ /* 0x000fea0003800000 */
[----:B------:R-:W-:Y:S01]  /*1ab0*/  ULDC UR6, c[0x0][0x28c] ;  /* 0x0000a30000067ab9 */ /* 0x000fe20000000800 */
[C---:B------:R-:W-:Y:S01]  /*1ac0*/  IMAD R11, R95.reuse, UR5, R12 ;  /* 0x000000055f0b7c24 */ /* 0x040fe2000f8e020c */
[----:B------:R-:W-:Y:S01]  /*1ad0*/  ISETP.GE.AND P0, PT, R20, UR6, PT ;  /* 0x0000000614007c0c */ /* 0x000fe2000bf06270 */
[----:B------:R-:W-:Y:S01]  /*1ae0*/  ULDC UR6, c[0x0][0x290] ;  /* 0x0000a40000067ab9 */ /* 0x000fe20000000800 */
[----:B------:R-:W-:Y:S01]  /*1af0*/  IMAD.WIDE.U32 R6, R95, UR4, R6 ;  /* 0x000000045f067c25 */ /* 0x000fe2000f8e0006 */
[----:B------:R-:W-:Y:S01]  /*1b00*/  SHF.R.S32.HI R12, RZ, 0x1f, R94 ;  /* 0x0000001fff0c7819 */ /* 0x000fe2000001145e */
[----:B------:R-:W-:Y:S01]  /*1b10*/  ULDC.64 UR4, c[0x0][0x670] ;  /* 0x00019c0000047ab9 */ /* 0x000fe20000000a00 */
[----:B------:R-:W-:Y:S01]  /*1b20*/  ISETP.GE.OR P0, PT, R94, UR6, P0 ;  /* 0x000000065e007c0c */ /* 0x000fe20008706670 */
[----:B------:R-:W-:Y:S01]  /*1b30*/  IMAD.IADD R7, R7, 0x1, R11 ;  /* 0x0000000107077824 */ /* 0x000fe200078e020b */
[----:B------:R-:W-:Y:S01]  /*1b40*/  SHF.R.S32.HI R8, RZ, 0x1f, R20 ;  /* 0x0000001fff087819 */ /* 0x000fe20000011414 */
[----:B------:R-:W-:-:S02]  /*1b50*/  IMAD R11, R12, UR4, RZ ;  /* 0x000000040c0b7c24 */ /* 0x000fc4000f8e02ff */
[----:B------:R-:W-:-:S04]  /*1b60*/  IMAD.WIDE.U32 R6, R94, UR4, R6 ;  /* 0x000000045e067c25 */ /* 0x000fc8000f8e0006 */
[----:B------:R-:W-:Y:S02]  /*1b70*/  IMAD R11, R94, UR5, R11 ;  /* 0x000000055e0b7c24 */ /* 0x000fe4000f8e020b */
[----:B------:R-:W-:Y:S02]  /*1b80*/  IMAD R9, R9, -0x10, -R10 ;  /* 0xfffffff009097824 */ /* 0x000fe400078e0a0a */
[----:B------:R-:W-:Y:S05]  /*1b90*/  @P0 EXIT ;  /* 0x000000000000094d */ /* 0x000fea0003800000 */
[----:B------:R-:W-:Y:S01]  /*1ba0*/  ULDC.64 UR4, c[0x0][0x668] ;  /* 0x00019a0000047ab9 */ /* 0x000fe20000000a00 */
[----:B------:R-:W-:Y:S01]  /*1bb0*/  IMAD R88, R0, -0x2, R3 ;  /* 0xfffffffe00587824 */ /* 0x000fe200078e0203 */
[----:B---3-5:R-:W-:Y:S01]  /*1bc0*/  FSETP.NEU.AND P1, PT, R90, RZ, PT ;  /* 0x000000ff5a00720b */ /* 0x028fe20003f2d000 */
[----:B------:R-:W-:Y:S01]  /*1bd0*/  IMAD.IADD R7, R7, 0x1, R11 ;  /* 0x0000000107077824 */ /* 0x000fe200078e020b */
[----:B------:R-:W-:Y:S01]  /*1be0*/  IADD3 R0, R9, R2, -R4 ;  /* 0x0000000209007210 */ /* 0x000fe20007ffe804 */
[----:B------:R-:W-:Y:S02]  /*1bf0*/  IMAD R3, R8, UR4, RZ ;  /* 0x0000000408037c24 */ /* 0x000fe4000f8e02ff */
[----:B------:R-:W-:-:S04]  /*1c00*/  IMAD.WIDE.U32 R10, R20, UR4, R6 ;  /* 0x00000004140a7c25 */ /* 0x000fc8000f8e0006 */
[----:B------:R-:W-:Y:S01]  /*1c10*/  IMAD R5, R20, UR5, R3 ;  /* 0x0000000514057c24 */ /* 0x000fe2000f8e0203 */
[----:B------:R-:W-:Y:S01]  /*1c20*/  ULDC.64 UR4, c[0x0][0x640] ;  /* 0x0001900000047ab9 */ /* 0x000fe20000000a00 */
[----:B------:R-:W-:Y:S02]  /*1c30*/  IMAD.IADD R88, R88, 0x1, -R97 ;  /* 0x0000000158587824 */ /* 0x000fe400078e0a61 */
[----:B------:R-:W-:-:S03]  /*1c40*/  IMAD R3, R8, UR4, RZ ;  /* 0x0000000408037c24 */ /* 0x000fc6000f8e02ff */
[----:B------:R-:W-:Y:S01]  /*1c50*/  ISETP.GT.AND P6, PT, R88, RZ, PT ;  /* 0x000000ff5800720c */ /* 0x000fe20003fc4270 */
[----:B------:R-:W-:Y:S02]  /*1c60*/  IMAD R13, R20, UR5, R3 ;  /* 0x00000005140d7c24 */ /* 0x000fe4000f8e0203 */
[----:B------:R-:W-:Y:S01]  /*1c70*/  IMAD.IADD R3, R11, 0x1, R5 ;  /* 0x000000010b037824 */ /* 0x000fe200078e0205 */
[----:B------:R-:W-:Y:S01]  /*1c80*/  ISETP.GT.AND P0, PT, R0, RZ, P6 ;  /* 0x000000ff0000720c */ /* 0x000fe20003704270 */
[----:B------:R-:W-:-:S12]  /*1c90*/  @!P1 BRA `(.L_x_22) ;  /* 0x00000034007c9947 */ /* 0x000fd80003800000 */
[----:B------:R-:W-:Y:S01]  /*1ca0*/  IADD3 R4, P1, R97, R16, RZ ;  /* 0x0000001061047210 */ /* 0x000fe20007f3e0ff */
[----:B------:R-:W-:Y:S01]  /*1cb0*/  ULDC.64 UR6, c[0x0][0x638] ;  /* 0x00018e0000067ab9 */ /* 0x000fe20000000a00 */
[----:B------:R-:W-:Y:S01]  /*1cc0*/  ULDC.64 UR8, c[0x0][0x648] ;  /* 0x0001920000087ab9 */ /* 0x000fe20000000a00 */
[----:B------:R-:W-:Y:S01]  /*1cd0*/  IMAD R96, R96, UR6, RZ ;  /* 0x0000000660607c24 */ /* 0x000fe2000f8e02ff */
[----:B------:R-:W-:Y:S01]  /*1ce0*/  ULDC.64 UR10, c[0x0][0x630] ;  /* 0x00018c00000a7ab9 */ /* 0x000fe20000000a00 */
[----:B------:R-:W-:Y:S01]  /*1cf0*/  IMAD.X R5, R91, 0x1, R17, P1 ;  /* 0x000000015b057824 */ /* 0x000fe200008e0611 */
[----:B------:R-:W-:Y:S01]  /*1d00*/  ULDC.64 UR14, c[0x0][0x628] ;  /* 0x00018a00000e7ab9 */ /* 0x000fe20000000a00 */
[C---:B------:R-:W-:Y:S02]  /*1d10*/  IMAD R96, R95.reuse, UR7, R96 ;  /* 0x000000075f607c24 */ /* 0x040fe4000f8e0260 */
[----:B------:R-:W-:-:S04]  /*1d20*/  IMAD.WIDE.U32 R4, R95, UR6, R4 ;  /* 0x000000065f047c25 */ /* 0x000fc8000f8e0004 */
[----:B------:R-:W-:Y:S02]  /*1d30*/  IMAD R7, R12, UR8, RZ ;  /* 0x000000080c077c24 */ /* 0x000fe4000f8e02ff */
[----:B------:R-:W-:Y:S02]  /*1d40*/  IMAD.IADD R5, R5, 0x1, R96 ;  /* 0x0000000105057824 */ /* 0x000fe400078e0260 */
[C---:B------:R-:W-:Y:S02]  /*1d50*/  IMAD R98, R94.reuse, UR9, R7 ;  /* 0x000000095e627c24 */ /* 0x040fe4000f8e0207 */
[----:B------:R-:W-:-:S04]  /*1d60*/  IMAD.WIDE.U32 R4, R94, UR8, R4 ;  /* 0x000000085e047c25 */ /* 0x000fc8000f8e0004 */
[----:B------:R-:W-:Y:S02]  /*1d70*/  IMAD.IADD R5, R5, 0x1, R98 ;  /* 0x0000000105057824 */ /* 0x000fe400078e0262 */
[----:B------:R-:W-:Y:S02]  /*1d80*/  IMAD R15, R23, UR10, RZ ;  /* 0x0000000a170f7c24 */ /* 0x000fe4000f8e02ff */
[----:B------:R-:W-:-:S04]  /*1d90*/  IMAD.WIDE.U32 R8, R20, UR4, R4 ;  /* 0x0000000414087c25 */ /* 0x000fc8000f8e0004 */
[----:B------:R-:W-:Y:S02]  /*1da0*/  IMAD.IADD R7, R13, 0x1, R9 ;  /* 0x000000010d077824 */ /* 0x000fe400078e0209 */
[----:B------:R-:W-:Y:S02]  /*1db0*/  IMAD.MOV.U32 R6, RZ, RZ, R8 ;  /* 0x000000ffff067224 */ /* 0x000fe400078e0008 */
[C---:B------:R-:W-:Y:S02]  /*1dc0*/  IMAD R15, R22.reuse, UR11, R15 ;  /* 0x0000000b160f7c24 */ /* 0x040fe4000f8e020f */
[----:B------:R-:W-:-:S04]  /*1dd0*/  IMAD.WIDE.U32 R4, R22, UR10, R6 ;  /* 0x0000000a16047c25 */ /* 0x000fc8000f8e0006 */
[----:B------:R-:W-:Y:S01]  /*1de0*/  IMAD.IADD R5, R5, 0x1, R15 ;  /* 0x0000000105057824 */ /* 0x000fe200078e020f */
[----:B------:R-:W-:-:S04]  /*1df0*/  LEA R92, P1, R4, UR14, 0x1 ;  /* 0x0000000e045c7c11 */ /* 0x000fc8000f8208ff */
[----:B------:R-:W-:-:S05]  /*1e00*/  LEA.HI.X R93, R4, UR15, R5, 0x1, P1 ;  /* 0x0000000f045d7c11 */ /* 0x000fca00088f0c05 */
[----:B------:R0:W2:Y:S01]  /*1e10*/  @P0 LDG.E.LTC128B.U16 R11, desc[UR12][R92.64] ;  /* 0x0000000c5c0b0981 */ /* 0x0000a2000c1e1520 */
[----:B------:R-:W-:Y:S01]  /*1e20*/  IMAD.WIDE.U32 R20, R20, UR4, RZ ;  /* 0x0000000414147c25 */ /* 0x000fe2000f8e00ff */
[----:B------:R-:W-:Y:S01]  /*1e30*/  ULDC.64 UR4, c[0x0][0x650] ;  /* 0x0001940000047ab9 */ /* 0x000fe20000000a00 */
[----:B------:R-:W-:Y:S01]  /*1e40*/  ISETP.GT.AND P4, PT, R88, 0x1, PT ;  /* 0x000000015800780c */ /* 0x000fe20003f84270 */
[----:B------:R-:W-:Y:S01]  /*1e50*/  BSSY B0, `(.L_x_23) ;  /* 0x0000019000007945 */ /* 0x000fe20003800000 */
[----:B------:R-:W-:Y:S02]  /*1e60*/  IMAD.IADD R13, R21, 0x1, R13 ;  /* 0x00000001150d7824 */ /* 0x000fe400078e020d */
[----:B------:R-:W-:-:S04]  /*1e70*/  IMAD.MOV.U32 R12, RZ, RZ, R20 ;  /* 0x000000ffff0c7224 */ /* 0x000fc800078e0014 */
[----:B------:R-:W-:-:S04]  /*1e80*/  IMAD.WIDE.U32 R4, R22, UR10, R12 ;  /* 0x0000000a16047c25 */ /* 0x000fc8000f8e000c */
[----:B------:R-:W-:Y:S02]  /*1e90*/  IMAD.IADD R5, R15, 0x1, R5 ;  /* 0x000000010f057824 */ /* 0x000fe400078e0205 */
[----:B------:R-:W-:-:S04]  /*1ea0*/  IMAD.WIDE.U32 R4, R94, UR8, R4 ;  /* 0x000000085e047c25 */ /* 0x000fc8000f8e0004 */
[----:B------:R-:W-:Y:S02]  /*1eb0*/  IMAD.IADD R5, R98, 0x1, R5 ;  /* 0x0000000162057824 */ /* 0x000fe400078e0205 */
[----:B------:R-:W-:-:S04]  /*1ec0*/  IMAD.WIDE.U32 R4, R95, UR6, R4 ;  /* 0x000000065f047c25 */ /* 0x000fc8000f8e0004 */
[----:B0-----:R-:W-:Y:S01]  /*1ed0*/  IMAD.IADD R93, R96, 0x1, R5 ;  /* 0x00000001605d7824 */ /* 0x001fe200078e0205 */
[----:B------:R-:W-:Y:S02]  /*1ee0*/  IADD3 R14, P2, P3, R97, R4, R16 ;  /* 0x00000004610e7210 */ /* 0x000fe40007b5e010 */
[C---:B------:R-:W-:Y:S02]  /*1ef0*/  LEA R4, P1, R10.reuse, UR4, 0x1 ;  /* 0x000000040a047c11 */ /* 0x040fe4000f8208ff */
[----:B------:R-:W-:Y:S02]  /*1f00*/  IADD3.X R93, R91, R93, R17, P2, P3 ;  /* 0x0000005d5b5d7210 */ /* 0x000fe400017e6411 */
[----:B------:R-:W-:Y:S02]  /*1f10*/  LEA.HI.X R5, R10, UR5, R3, 0x1, P1 ;  /* 0x000000050a057c11 */ /* 0x000fe400088f0c03 */
[----:B------:R-:W-:Y:S02]  /*1f20*/  ISETP.GT.AND P1, PT, R0, RZ, P4 ;  /* 0x000000ff0000720c */ /* 0x000fe40002724270 */
[----:B------:R-:W-:-:S04]  /*1f30*/  LEA R2, P2, R14, UR14, 0x1 ;  /* 0x0000000e0e027c11 */ /* 0x000fc8000f8408ff */
[----:B------:R-:W-:Y:S01]  /*1f40*/  LEA.HI.X R3, R14, UR15, R93, 0x1, P2 ;  /* 0x0000000f0e037c11 */ /* 0x000fe200090f0c5d */
[----:B--2---:R-:W-:Y:S01]  /*1f50*/  HADD2.F32 R99, -RZ, R11.H0_H0 ;  /* 0x2000000bff637230 */ /* 0x004fe20000004100 */
[----:B------:R-:W-:-:S04]  /*1f60*/  PRMT R100, R11, 0x7610, R100 ;  /* 0x000076100b647816 */ /* 0x000fc80000000064 */
[----:B------:R-:W-:-:S04]  /*1f70*/  FMUL R99, R99, R90 ;  /* 0x0000005a63637220 */ /* 0x000fc80000400000 */
[----:B------:R-:W-:Y:S01]  /*1f80*/  FFMA R99, R56, R89, R99 ;  /* 0x0000005938637223 */ /* 0x000fe20000000063 */
[----:B------:R-:W-:-:S04]  /*1f90*/  P2R R56, PR, RZ, 0x10 ;  /* 0x00000010ff387803 */ /* 0x000fc80000000000 */
[----:B------:R-:W-:-:S05]  /*1fa0*/  F2FP.F16.F32.PACK_AB R99, RZ, R99 ;  /* 0x00000063ff63723e */ /* 0x000fca00000000ff */
[----:B------:R0:W-:Y:S01]  /*1fb0*/  @P0 STG.E.U16 desc[UR12][R4.64], R99 ;  /* 0x0000006304000986 */ /* 0x0001e2000c10150c */
[----:B------:R-:W-:Y:S05]  /*1fc0*/  @!P1 BRA `(.L_x_24) ;  /* 0x0000000000049947 */ /* 0x000fea0003800000 */
[----:B------:R1:W5:Y:S02]  /*1fd0*/  LDG.E.LTC128B.U16 R100, desc[UR12][R2.64+0x2] ;  /* 0x0000020c02647981 */ /* 0x000364000c1e1520 */
.L_x_24:
[----:B------:R-:W-:Y:S05]  /*1fe0*/  BSYNC B0 ;  /* 0x0000000000007941 */ /* 0x000fea0003800000 */
.L_x_23:
[----:B------:R-:W-:Y:S01]  /*1ff0*/  USHF.L.U32 UR4, UR10, 0x3, URZ ;  /* 0x000000030a047899 */ /* 0x000fe2000800063f */
[----:B-----5:R-:W-:Y:S01]  /*2000*/  HADD2.F32 R11, -RZ, R100.H0_H0 ;  /* 0x20000064ff0b7230 */ /* 0x020fe20000004100 */
[----:B------:R-:W-:Y:S01]  /*2010*/  USHF.L.U64.HI UR5, UR10, 0x3, UR11 ;  /* 0x000000030a057899 */ /* 0x000fe2000801020b */
[----:B------:R-:W-:-:S03]  /*2020*/  ISETP.GT.AND P0, PT, R0, 0x8, P6 ;  /* 0x000000080000780c */ /* 0x000fc60003704270 */
[----:B------:R-:W-:Y:S02]  /*2030*/  IMAD.U32 R92, RZ, RZ, UR4 ;  /* 0x00000004ff5c7e24 */ /* 0x000fe4000f8e00ff */
[----:B------:R-:W-:Y:S01]  /*2040*/  FMUL R14, R11, R90 ;  /* 0x0000005a0b0e7220 */ /* 0x000fe20000400000 */
[----:B------:R-:W-:-:S03]  /*2050*/  IMAD.U32 R93, RZ, RZ, UR5 ;  /* 0x00000005ff5d7e24 */ /* 0x000fc6000f8e00ff */
[----:B------:R-:W-:Y:S01]  /*2060*/  FFMA R14, R57, R89, R14 ;  /* 0x00000059390e7223 */ /* 0x000fe2000000000e */
[----:B------:R-:W-:-:S04]  /*2070*/  IMAD.WIDE.U32 R10, R22, UR10, R92 ;  /* 0x0000000a160a7c25 */ /* 0x000fc8000f8e005c */
[----:B------:R-:W-:Y:S01]  /*2080*/  IMAD.IADD R57, R15, 0x1, R11 ;  /* 0x000000010f397824 */ /* 0x000fe200078e020b */
[----:B------:R-:W-:Y:S02]  /*2090*/  IADD3 R11, P2, R8, R10, RZ ;  /* 0x0000000a080b7210 */ /* 0x000fe40007f5e0ff */
[----:B------:R-:W-:-:S03]  /*20a0*/  F2FP.F16.F32.PACK_AB R15, RZ, R14 ;  /* 0x0000000eff0f723e */ /* 0x000fc600000000ff */
[----:B------:R-:W-:Y:S01]  /*20b0*/  IMAD.X R102, R57, 0x1, R7, P2 ;  /* 0x0000000139667824 */ /* 0x000fe200010e0607 */
[----:B------:R-:W-:Y:S02]  /*20c0*/  LEA R14, P2, R11, UR14, 0x1 ;  /* 0x0000000e0b0e7c11 */ /* 0x000fe4000f8408ff */
[----:B0-----:R-:W-:Y:S02]  /*20d0*/  PRMT R99, R15, 0x7610, R99 ;  /* 0x000076100f637816 */ /* 0x001fe40000000063 */
[----:B------:R-:W-:-:S03]  /*20e0*/  LEA.HI.X R15, R11, UR15, R102, 0x1, P2 ;  /* 0x0000000f0b0f7c11 */ /* 0x000fc600090f0c66 */
[----:B------:R0:W-:Y:S04]  /*20f0*/  @P1 STG.E.U16 desc[UR12][R4.64+0x2], R99 ;  /* 0x0000026304001986 */ /* 0x0001e8000c10150c */
[----:B------:R2:W3:Y:S01]  /*2100*/  @P0 LDG.E.LTC128B.U16 R100, desc[UR12][R14.64] ;  /* 0x0000000c0e640981 */ /* 0x0004e2000c1e1520 */
[----:B------:R-:W-:Y:S01]  /*2110*/  IADD3 R10, P1, R20, R10, RZ ;  /* 0x0000000a140a7210 */ /* 0x000fe20007f3e0ff */
[----:B------:R-:W-:Y:S04]  /*2120*/  BSSY B0, `(.L_x_25) ;  /* 0x0000016000007945 */ /* 0x000fe80003800000 */
[----:B------:R-:W-:-:S02]  /*2130*/  IMAD.X R11, R57, 0x1, R13, P1 ;  /* 0x00000001390b7824 */ /* 0x000fc400008e060d */
[----:B0-----:R-:W-:Y:S02]  /*2140*/  IMAD.SHL.U32 R99, R18, 0x10, RZ ;  /* 0x0000001012637824 */ /* 0x001fe400078e00ff */
[----:B------:R-:W-:-:S03]  /*2150*/  IMAD.WIDE.U32 R10, R94, UR8, R10 ;  /* 0x000000085e0a7c25 */ /* 0x000fc6000f8e000a */
[----:B--2---:R-:W-:Y:S01]  /*2160*/  IADD3 R14, P1, R99, R4, RZ ;  /* 0x00000004630e7210 */ /* 0x004fe20007f3e0ff */
[----:B------:R-:W-:Y:S02]  /*2170*/  IMAD.IADD R11, R98, 0x1, R11 ;  /* 0x00000001620b7824 */ /* 0x000fe400078e020b */
[----:B------:R-:W-:-:S04]  /*2180*/  IMAD.WIDE.U32 R10, R95, UR6, R10 ;  /* 0x000000065f0a7c25 */ /* 0x000fc8000f8e000a */
[----:B---3--:R-:W-:-:S05]  /*2190*/  HADD2.F32 R57, -RZ, R100.H0_H0 ;  /* 0x20000064ff397230 */ /* 0x008fca0000004100 */
[----:B------:R-:W-:-:S04]  /*21a0*/  FMUL R57, R57, R90 ;  /* 0x0000005a39397220 */ /* 0x000fc80000400000 */
[----:B------:R-:W-:Y:S01]  /*21b0*/  FFMA R57, R58, R89, R57 ;  /* 0x000000593a397223 */ /* 0x000fe20000000039 */
[----:B------:R-:W-:Y:S01]  /*21c0*/  IMAD.IADD R58, R96, 0x1, R11 ;  /* 0x00000001603a7824 */ /* 0x000fe200078e020b */
[----:B------:R-:W-:-:S03]  /*21d0*/  IADD3 R11, P2, P3, R97, R10, R16 ;  /* 0x0000000a610b7210 */ /* 0x000fc60007b5e010 */
[----:B------:R-:W-:Y:S02]  /*21e0*/  F2FP.F16.F32.PACK_AB R101, RZ, R57 ;  /* 0x00000039ff65723e */ /* 0x000fe400000000ff */
[----:B------:R-:W-:Y:S02]  /*21f0*/  SHF.L.U64.HI R57, R18, 0x4, R19 ;  /* 0x0000000412397819 */ /* 0x000fe40000010213 */
[----:B------:R-:W-:Y:S02]  /*2200*/  IADD3.X R58, R91, R58, R17, P2, P3 ;  /* 0x0000003a5b3a7210 */ /* 0x000fe400017e6411 */
[----:B------:R-:W-:Y:S01]  /*2210*/  ISETP.GT.AND P2, PT, R0, 0x8, P4 ;  /* 0x000000080000780c */ /* 0x000fe20002744270 */
[----:B------:R-:W-:Y:S01]  /*2220*/  IMAD.X R15, R57, 0x1, R5, P1 ;  /* 0x00000001390f7824 */ /* 0x000fe200008e0605 */
[----:B------:R-:W-:-:S04]  /*2230*/  LEA R10, P3, R11, UR14, 0x1 ;  /* 0x0000000e0b0a7c11 */ /* 0x000fc8000f8608ff */
[----:B------:R0:W-:Y:S01]  /*2240*/  @P0 STG.E.U16 desc[UR12][R14.64], R101 ;  /* 0x000000650e000986 */ /* 0x0001e2000c10150c */
[----:B------:R-:W-:-:S06]  /*2250*/  LEA.HI.X R11, R11, UR15, R58, 0x1, P3 ;  /* 0x0000000f0b0b7c11 */ /* 0x000fcc00098f0c3a */
[----:B------:R-:W-:Y:S05]  /*2260*/  @!P2 BRA `(.L_x_26) ;  /* 0x000000000004a947 */ /* 0x000fea0003800000 */
[----:B------:R2:W5:Y:S02]  /*2270*/  LDG.E.LTC128B.U16 R100, desc[UR12][R10.64+0x2] ;  /* 0x0000020c0a647981 */ /* 0x000564000c1e1520 */
.L_x_26:
[----:B------:R-:W-:Y:S05]  /*2280*/  BSYNC B0 ;  /* 0x0000000000007941 */ /* 0x000fea0003800000 */
.L_x_25:
[----:B0----5:R-:W-:Y:S01]  /*2290*/  HADD2.F32 R101, -RZ, R100.H0_H0 ;  /* 0x20000064ff657230 */ /* 0x021fe20000004100 */
[----:B------:R-:W-:Y:S01]  /*22a0*/  ISETP.GT.AND P3, PT, R88, 0x8, PT ;  /* 0x000000085800780c */ /* 0x000fe20003f64270 */
[----:B------:R-:W-:Y:S03]  /*22b0*/  BSSY B0, `(.L_x_27) ;  /* 0x0000009000007945 */ /* 0x000fe60003800000 */
[----:B------:R-:W-:Y:S01]  /*22c0*/  FMUL R58, R101, R90 ;  /* 0x0000005a653a7220 */ /* 0x000fe20000400000 */
[----:B------:R-:W-:-:S03]  /*22d0*/  ISETP.GT.AND P0, PT, R0, RZ, P3 ;  /* 0x000000ff0000720c */ /* 0x000fc60001f04270 */
[----:B------:R-:W-:-:S05]  /*22e0*/  FFMA R58, R59, R89, R58 ;  /* 0x000000593b3a7223 */ /* 0x000fca000000003a */
[----:B------:R-:W-:Y:S02]  /*22f0*/  F2FP.F16.F32.PACK_AB R59, RZ, R58 ;  /* 0x0000003aff3b723e */ /* 0x000fe400000000ff */
[----:B------:R-:W-:-:S03]  /*2300*/  P2R R58, PR, RZ, 0x8 ;  /* 0x00000008ff3a7803 */ /* 0x000fc60000000000 */
[----:B------:R0:W-:Y:S01]  /*2310*/  @P2 STG.E.U16 desc[UR12][R14.64+0x2], R59 ;  /* 0x0000023b0e002986 */ /* 0x0001e2000c10150c */
[----:B------:R-:W-:Y:S05]  /*2320*/  @!P0 BRA `(.L_x_28) ;  /* 0x0000000000048947 */ /* 0x000fea0003800000 */
[----:B------:R3:W5:Y:S02]  /*2330*/  LDG.E.LTC128B.U16 R100, desc[UR12][R2.64+0x10] ;  /* 0x0000100c02647981 */ /* 0x000764000c1e1520 */
.L_x_28:
[----:B------:R-:W-:Y:S05]  /*2340*/  BSYNC B0 ;  /* 0x0000000000007941 */ /* 0x000fea0003800000 */
.L_x_27:
[----:B0----5:R-:W-:Y:S01]  /*2350*/  HADD2.F32 R59, -RZ, R100.H0_H0 ;  /* 0x20000064ff3b7230 */ /* 0x021fe20000004100 */
[----:B------:R-:W-:Y:S01]  /*2360*/  ISETP.GT.AND P2, PT, R88, 0x9, PT ;  /* 0x000000095800780c */ /* 0x000fe20003f44270 */
[----:B------:R-:W-:Y:S03]  /*2370*/  BSSY B0, `(.L_x_29) ;  /* 0x0000009000007945 */ /* 0x000fe60003800000 */
[----:B------:R-:W-:Y:S01]  /*2380*/  FMUL R59, R59, R90 ;  /* 0x0000005a3b3b7220 */ /* 0x000fe20000400000 */
[----:B------:R-:W-:-:S03]  /*2390*/  ISETP.GT.AND P1, PT, R0, RZ, P2 ;  /* 0x000000ff0000720c */ /* 0x000fc60001724270 */
[----:B------:R-:W-:Y:S01]  /*23a0*/  FFMA R59, R60, R89, R59 ;  /* 0x000000593c3b7223 */ /* 0x000fe2000000003b */
[----:B------:R-:W-:-:S04]  /*23b0*/  P2R R60, PR, RZ, 0x4 ;  /* 0x00000004ff3c7803 */ /* 0x000fc80000000000 */
[----:B------:R-:W-:-:S05]  /*23c0*/  F2FP.F16.F32.PACK_AB R59, RZ, R59 ;  /* 0x0000003bff3b723e */ /* 0x000fca00000000ff */
[----:B------:R0:W-:Y:S01]  /*23d0*/  @P0 STG.E.U16 desc[UR12][R4.64+0x10], R59 ;  /* 0x0000103b04000986 */ /* 0x0001e2000c10150c */
[----:B------:R-:W-:Y:S05]  /*23e0*/  @!P1 BRA `(.L_x_30) ;  /* 0x0000000000049947 */ /* 0x000fea0003800000 */
[----:B------:R4:W5:Y:S02]  /*23f0*/  LDG.E.LTC128B.U16 R100, desc[UR12][R2.64+0x12] ;  /* 0x0000120c02647981 */ /* 0x000964000c1e1520 */
.L_x_30:
[----:B------:R-:W-:Y:S05]  /*2400*/  BSYNC B0 ;  /* 0x0000000000007941 */ /* 0x000fea0003800000 */
.L_x_29:
[----:B-----5:R-:W-:Y:S01]  /*2410*/  HADD2.F32 R101, -RZ, R100.H0_H0 ;  /* 0x20000064ff657230 */ /* 0x020fe20000004100 */
[----:B0-----:R-:W-:Y:S01]  /*2420*/  IADD3 R59, P0, R22, 0x40, RZ ;  /* 0x00000040163b7810 */ /* 0x001fe20007f1e0ff */
[----:B------:R-:W-:Y:S01]  /*2430*/  BSSY B0, `(.L_x_31) ;  /* 0x000000e000007945 */ /* 0x000fe20003800000 */
[----:B------:R-:W-:Y:S02]  /*2440*/  PRMT R104, R100, 0x7610, R104 ;  /* 0x0000761064687816 */ /* 0x000fe40000000068 */
[----:B------:R-:W-:Y:S01]  /*2450*/  FMUL R22, R101, R90 ;  /* 0x0000005a65167220 */ /* 0x000fe20000400000 */
[----:B------:R-:W-:Y:S01]  /*2460*/  IMAD.X R23, RZ, RZ, R23, P0 ;  /* 0x000000ffff177224 */ /* 0x000fe200000e0617 */
[----:B------:R-:W-:Y:S02]  /*2470*/  ISETP.GT.AND P0, PT, R0, 0x8, P3 ;  /* 0x000000080000780c */ /* 0x000fe40001f04270 */
[----:B------:R-:W-:Y:S01]  /*2480*/  FFMA R22, R61, R89, R22 ;  /* 0x000000593d167223 */ /* 0x000fe20000000016 */
[----:B------:R-:W-:-:S04]  /*2490*/  IMAD R102, R23, UR10, RZ ;  /* 0x0000000a17667c24 */ /* 0x000fc8000f8e02ff */
[----:B------:R-:W-:Y:S01]  /*24a0*/  F2FP.F16.F32.PACK_AB R22, RZ, R22 ;  /* 0x00000016ff16723e */ /* 0x000fe200000000ff */
[C---:B------:R-:W-:Y:S02]  /*24b0*/  IMAD R61, R59.reuse, UR11, R102 ;  /* 0x0000000b3b3d7c24 */ /* 0x040fe4000f8e0266 */
[----:B------:R-:W-:Y:S02]  /*24c0*/  IMAD.WIDE.U32 R102, R59, UR10, R12 ;  /* 0x0000000a3b667c25 */ /* 0x000fe4000f8e000c */
[----:B------:R0:W-:Y:S02]  /*24d0*/  @P1 STG.E.U16 desc[UR12][R4.64+0x12], R22 ;  /* 0x0000121604001986 */ /* 0x0001e4000c10150c */
[----:B------:R-:W-:Y:S01]  /*24e0*/  IMAD.IADD R101, R61, 0x1, R103 ;  /* 0x000000013d657824 */ /* 0x000fe200078e0267 */
[----:B------:R-:W-:Y:S06]  /*24f0*/  @!P0 BRA `(.L_x_32) ;  /* 0x0000000000048947 */ /* 0x000fec0003800000 */
[----:B------:R0:W5:Y:S02]  /*2500*/  LDG.E.LTC128B.U16 R104, desc[UR12][R10.64+0x10] ;  /* 0x0000100c0a687981 */ /* 0x000164000c1e1520 */
.L_x_32:
[----:B------:R-:W-:Y:S05]  /*2510*/  BSYNC B0 ;  /* 0x0000000000007941 */ /* 0x000fea0003800000 */
.L_x_31:
[----:B-----5:R-:W-:Y:S01]  /*2520*/  HADD2.F32 R21, -RZ, R104.H0_H0 ;  /* 0x20000068ff157230 */ /* 0x020fe20000004100 */
[----:B------:R-:W-:Y:S01]  /*2530*/  BSSY B0, `(.L_x_33) ;  /* 0x0000016000007945 */ /* 0x000fe20003800000 */
[----:B0-----:R-:W-:-:S04]  /*2540*/  IMAD.WIDE.U32 R22, R59, UR10, R92 ;  /* 0x0000000a3b167c25 */ /* 0x001fc8000f8e005c */
[----:B------:R-:W-:Y:S01]  /*2550*/  FMUL R93, R21, R90 ;  /* 0x0000005a155d7220 */ /* 0x000fe20000400000 */
[----:B------:R-:W-:Y:S01]  /*2560*/  IMAD.MOV.U32 R100, RZ, RZ, R102 ;  /* 0x000000ffff647224 */ /* 0x000fe200078e0066 */
[----:B------:R-:W-:Y:S01]  /*2570*/  IADD3 R12, P1, R20, R22, RZ ;  /* 0x00000016140c7210 */ /* 0x000fe20007f3e0ff */
[----:B------:R-:W-:Y:S02]  /*2580*/  IMAD.IADD R21, R61, 0x1, R23 ;  /* 0x000000013d157824 */ /* 0x000fe400078e0217 */
[----:B------:R-:W-:Y:S01]  /*2590*/  FFMA R93, R62, R89, R93 ;  /* 0x000000593e5d7223 */ /* 0x000fe2000000005d */
[----:B------:R-:W-:-:S04]  /*25a0*/  IMAD.WIDE.U32 R100, R94, UR8, R100 ;  /* 0x000000085e647c25 */ /* 0x000fc8000f8e0064 */
[----:B------:R-:W-:Y:S01]  /*25b0*/  IMAD.X R13, R21, 0x1, R13, P1 ;  /* 0x00000001150d7824 */ /* 0x000fe200008e060d */
[----:B------:R-:W-:Y:S01]  /*25c0*/  ISETP.GT.AND P1, PT, R0, 0x8, P2 ;  /* 0x000000080000780c */ /* 0x000fe20001724270 */
[----:B------:R-:W-:Y:S01]  /*25d0*/  IMAD.IADD R101, R98, 0x1, R101 ;  /* 0x0000000162657824 */ /* 0x000fe200078e0265 */
[----:B------:R-:W-:Y:S01]  /*25e0*/  F2FP.F16.F32.PACK_AB R93, RZ, R93 ;  /* 0x0000005dff5d723e */ /* 0x000fe200000000ff */
[----:B------:R-:W-:-:S04]  /*25f0*/  IMAD.WIDE.U32 R12, R94, UR8, R12 ;  /* 0x000000085e0c7c25 */ /* 0x000fc8000f8e000c */
[----:B------:R-:W-:Y:S01]  /*2600*/  IMAD.WIDE.U32 R100, R95, UR6, R100 ;  /* 0x000000065f647c25 */ /* 0x000fe2000f8e0064 */
[----:B------:R0:W-:Y:S03]  /*2610*/  @P0 STG.E.U16 desc[UR12][R14.64+0x10], R93 ;  /* 0x0000105d0e000986 */ /* 0x0001e6000c10150c */
[----:B------:R-:W-:Y:S01]  /*2620*/  IMAD.IADD R101, R96, 0x1, R101 ;  /* 0x0000000160657824 */ /* 0x000fe200078e0265 */
[----:B------:R-:W-:Y:S01]  /*2630*/  IADD3 R20, P0, P2, R97, R100, R16 ;  /* 0x0000006461147210 */ /* 0x000fe20007a1e010 */
[----:B------:R-:W-:-:S03]  /*2640*/  IMAD.IADD R13, R98, 0x1, R13 ;  /* 0x00000001620d7824 */ /* 0x000fc600078e020d */
[----:B------:R-:W-:Y:S01]  /*2650*/  IADD3.X R101, R91, R101, R17, P0, P2 ;  /* 0x000000655b657210 */ /* 0x000fe200007e4411 */
[----:B------:R-:W-:Y:S01]  /*2660*/  IMAD.WIDE.U32 R12, R95, UR6, R12 ;  /* 0x000000065f0c7c25 */ /* 0x000fe2000f8e000c */
[----:B------:R-:W-:Y:S07]  /*2670*/  @!P1 BRA `(.L_x_34) ;  /* 0x0000000000049947 */ /* 0x000fee0003800000 */
[----:B------:R0:W5:Y:S02]  /*2680*/  LDG.E.LTC128B.U16 R104, desc[UR12][R10.64+0x12] ;  /* 0x0000120c0a687981 */ /* 0x000164000c1e1520 */
.L_x_34:
[----:B------:R-:W-:Y:S05]  /*2690*/  BSYNC B0 ;  /* 0x0000000000007941 */ /* 0x000fea0003800000 */
.L_x_33:
[----:B-----5:R-:W-:Y:S01]  /*26a0*/  HADD2.F32 R103, -RZ, R104.H0_H0 ;  /* 0x20000068ff677230 */ /* 0x020fe20000004100 */
[----:B------:R-:W-:Y:S01]  /*26b0*/  IADD3 R97, P0, P2, R97, R12, R16 ;  /* 0x0000000c61617210 */ /* 0x000fe20007a1e010 */
[----:B------:R-:W-:Y:S01]  /*26c0*/  IMAD.IADD R62, R96, 0x1, R13 ;  /* 0x00000001603e7824 */ /* 0x000fe200078e020d */
[C---:B0-----:R-:W-:Y:S01]  /*26d0*/  SHF.L.U64.HI R93, R18.reuse, 0x7, R19 ;  /* 0x00000007125d7819 */ /* 0x041fe20000010213 */
[----:B------:R-:W-:Y:S02]  /*26e0*/  IMAD.SHL.U32 R95, R18, 0x80, RZ ;  /* 0x00000080125f7824 */ /* 0x000fe400078e00ff */
[----:B------:R-:W-:Y:S01]  /*26f0*/  FMUL R16, R103, R90 ;  /* 0x0000005a67107220 */ /* 0x000fe20000400000 */
[----:B------:R-:W-:Y:S01]  /*2700*/  ISETP.GT.AND P3, PT, R88, 0x10, PT ;  /* 0x000000105800780c */ /* 0x000fe20003f64270 */
[----:B------:R-:W-:Y:S01]  /*2710*/  BSSY B0, `(.L_x_35) ;  /* 0x000000b000007945 */ /* 0x000fe20003800000 */
[----:B------:R-:W-:Y:S01]  /*2720*/  IADD3.X R62, R91, R62, R17, P0, P2 ;  /* 0x0000003e5b3e7210 */ /* 0x000fe200007e4411 */
[----:B------:R-:W-:Y:S01]  /*2730*/  FFMA R16, R63, R89, R16 ;  /* 0x000000593f107223 */ /* 0x000fe20000000010 */
[----:B------:R-:W-:-:S04]  /*2740*/  IADD3 R12, P0, P2, R95, R4, R99 ;  /* 0x000000045f0c7210 */ /* 0x000fc80007a1e063 */
[----:B------:R-:W-:Y:S02]  /*2750*/  F2FP.F16.F32.PACK_AB R16, RZ, R16 ;  /* 0x00000010ff10723e */ /* 0x000fe400000000ff */
[----:B------:R-:W-:Y:S02]  /*2760*/  IADD3.X R13, R93, R5, R57, P0, P2 ;  /* 0x000000055d0d7210 */ /* 0x000fe400007e4439 */
[----:B------:R-:W-:Y:S01]  /*2770*/  ISETP.GT.AND P0, PT, R0, RZ, P3 ;  /* 0x000000ff0000720c */ /* 0x000fe20001f04270 */
[----:B------:R0:W-:Y:S01]  /*2780*/  @P1 STG.E.U16 desc[UR12][R14.64+0x12], R16 ;  /* 0x000012100e001986 */ /* 0x0001e2000c10150c */
[----:B------:R-:W-:-:S11]  /*2790*/  P2R R57, PR, RZ, 0x8 ;  /* 0x00000008ff397803 */ /* 0x000fd60000000000 */
[----:B0-----:R-:W-:Y:S05]  /*27a0*/  @!P0 BRA `(.L_x_36) ;  /* 0x0000000000048947 */ /* 0x001fea0003800000 */
[----:B------:R0:W5:Y:S02]  /*27b0*/  LDG.E.LTC128B.U16 R104, desc[UR12][R2.64+0x20] ;  /* 0x0000200c02687981 */ /* 0x000164000c1e1520 */
.L_x_36:
[----:B------:R-:W-:Y:S05]  /*27c0*/  BSYNC B0 ;  /* 0x0000000000007941 */ /* 0x000fea0003800000 */
.L_x_35:
[----:B-----5:R-:W-:Y:S01]  /*27d0*/  HADD2.F32 R17, -RZ, R104.H0_H0 ;  /* 0x20000068ff117230 */ /* 0x020fe20000004100 */
[----:B------:R-:W-:Y:S01]  /*27e0*/  ISETP.GT.AND P1, PT, R88, 0x11, PT ;  /* 0x000000115800780c */ /* 0x000fe20003f24270 */
[----:B------:R-:W-:Y:S03]  /*27f0*/  BSSY B0, `(.L_x_37) ;  /* 0x0000009000007945 */ /* 0x000fe60003800000 */
[----:B------:R-:W-:-:S04]  /*2800*/  FMUL R17, R17, R90 ;  /* 0x0000005a11117220 */ /* 0x000fc80000400000 */
[----:B------:R-:W-:Y:S01]  /*2810*/  FFMA R17, R64, R89, R17 ;  /* 0x0000005940117223 */ /* 0x000fe20000000011 */
[----:B------:R-:W-:-:S04]  /*2820*/  P2R R64, PR, RZ, 0x2 ;  /* 0x00000002ff407803 */ /* 0x000fc80000000000 */
[----:B------:R-:W-:-:S05]  /*2830*/  F2FP.F16.F32.PACK_AB R17, RZ, R17 ;  /* 0x00000011ff11723e */ /* 0x000fca00000000ff */
[----:B------:R0:W-:Y:S01]  /*2840*/  @P0 STG.E.U16 desc[UR12][R4.64+0x20], R17 ;  /* 0x0000201104000986 */ /* 0x0001e2000c10150c */
[----:B------:R-:W-:-:S13]  /*2850*/  ISETP.GT.AND P0, PT, R0, RZ, P1 ;  /* 0x000000ff0000720c */ /* 0x000fda0000f04270 */
[----:B0-----:R-:W-:Y:S05]  /*2860*/  @!P0 BRA `(.L_x_38) ;  /* 0x0000000000048947 */ /* 0x001fea0003800000 */
[----:B------:R0:W5:Y:S02]  /*2870*/  LDG.E.LTC128B.U16 R104, desc[UR12][R2.64+0x22] ;  /* 0x0000220c02687981 */ /* 0x000164000c1e1520 */
.L_x_38:
[----:B------:R-:W-:Y:S05]  /*2880*/  BSYNC B0 ;  /* 0x0000000000007941 */ /* 0x000fea0003800000 */
.L_x_37:
[----:B-----5:R-:W-:Y:S01]  /*2890*/  HADD2.F32 R17, -RZ, R104.H0_H0 ;  /* 0x20000068ff117230 */ /* 0x020fe20000004100 */
[----:B------:R-:W-:Y:S04]  /*28a0*/  BSSY B0, `(.L_x_39) ;  /* 0x0000008000007945 */ /* 0x000fe80003800000 */
[----:B------:R-:W-:-:S04]  /*28b0*/  FMUL R16, R17, R90 ;  /* 0x0000005a11107220 */ /* 0x000fc80000400000 */
[----:B------:R-:W-:-:S05]  /*28c0*/  FFMA R16, R65, R89, R16 ;  /* 0x0000005941107223 */ /* 0x000fca0000000010 */
[----:B------:R-:W-:-:S05]  /*28d0*/  F2FP.F16.F32.PACK_AB R16, RZ, R16 ;  /* 0x00000010ff10723e */ /* 0x000fca00000000ff */
[----:B------:R0:W-:Y:S01]  /*28e0*/  @P0 STG.E.U16 desc[UR12][R4.64+0x22], R16 ;  /* 0x0000221004000986 */ /* 0x0001e2000c10150c */
[----:B------:R-:W-:-:S13]  /*28f0*/  ISETP.GT.AND P0, PT, R0, 0x8, P3 ;  /* 0x000000080000780c */ /* 0x000fda0001f04270 */
[----:B0-----:R-:W-:Y:S05]  /*2900*/  @!P0 BRA `(.L_x_40) ;  /* 0x0000000000048947 */ /* 0x001fea0003800000 */
[----:B------:R0:W5:Y:S02]  /*2910*/  LDG.E.LTC128B.U16 R104, desc[UR12][R10.64+0x20] ;  /* 0x0000200c0a687981 */ /* 0x000164000c1e1520 */
.L_x_40:
[----:B------:R-:W-:Y:S05]  /*2920*/  BSYNC B0 ;  /* 0x0000000000007941 */ /* 0x000fea0003800000 */
.L_x_39:
        /* <DEDUP_REMOVED lines=9> */
.L_x_42:
[----:B------:R-:W-:Y:S05]  /*29c0*/  BSYNC B0 ;  /* 0x0000000000007941 */ /* 0x000fea0003800000 */
.L_x_41:
[----:B-----5:R-:W-:Y:S01]  /*29d0*/  HADD2.F32 R9, -RZ, R104.H0_H0 ;  /* 0x20000068ff097230 */ /* 0x020fe20000004100 */
[----:B------:R-:W-:Y:S01]  /*29e0*/  ISETP.GT.AND P2, PT, R88, 0x18, PT ;  /* 0x000000185800780c */ /* 0x000fe20003f44270 */
[----:B------:R-:W-:Y:S03]  /*29f0*/  BSSY B0, `(.L_x_43) ;  /* 0x0000016000007945 */ /* 0x000fe60003800000 */
[----:B------:R-:W-:-:S04]  /*2a00*/  FMUL R16, R9, R90 ;  /* 0x0000005a09107220 */ /* 0x000fc80000400000 */
[----:B------:R-:W-:-:S05]  /*2a10*/  FFMA R16, R67, R89, R16 ;  /* 0x0000005943107223 */ /* 0x000fca0000000010 */
[----:B------:R-:W-:-:S04]  /*2a20*/  F2FP.F16.F32.PACK_AB R16, RZ, R16 ;  /* 0x00000010ff10723e */ /* 0x000fc800000000ff */
[----:B------:R-:W-:Y:S01]  /*2a30*/  PRMT R19, R16, 0x7610, R19 ;  /* 0x0000761010137816 */ /* 0x000fe20000000013 */
[----:B------:R-:W-:Y:S01]  /*2a40*/  IMAD.WIDE.U32 R16, R59, UR10, R6 ;  /* 0x0000000a3b107c25 */ /* 0x000fe2000f8e0006 */
[----:B------:R-:W-:-:S03]  /*2a50*/  P2R R59, PR, RZ, 0x4 ;  /* 0x00000004ff3b7803 */ /* 0x000fc60000000000 */
[----:B------:R1:W-:Y:S01]  /*2a60*/  @P0 STG.E.U16 desc[UR12][R14.64+0x22], R19 ;  /* 0x000022130e000986 */ /* 0x0003e2000c10150c */
[----:B------:R-:W-:Y:S01]  /*2a70*/  IMAD.IADD R61, R17, 0x1, R61 ;  /* 0x00000001113d7824 */ /* 0x000fe200078e023d */
[----:B------:R-:W-:-:S04]  /*2a80*/  LEA R18, P0, R16, UR14, 0x1 ;  /* 0x0000000e10127c11 */ /* 0x000fc8000f8008ff */
[----:B-1----:R-:W-:Y:S02]  /*2a90*/  LEA.HI.X R19, R16, UR15, R61, 0x1, P0 ;  /* 0x0000000f10137c11 */ /* 0x002fe400080f0c3d */
[----:B------:R-:W-:-:S04]  /*2aa0*/  LEA R16, P0, R20, UR14, 0x1 ;  /* 0x0000000e14107c11 */ /* 0x000fc8000f8008ff */
[----:B------:R-:W-:Y:S02]  /*2ab0*/  LEA.HI.X R17, R20, UR15, R101, 0x1, P0 ;  /* 0x0000000f14117c11 */ /* 0x000fe400080f0c65 */
[----:B------:R-:W-:-:S05]  /*2ac0*/  IADD3 R9, P0, R8, R22, RZ ;  /* 0x0000001608097210 */ /* 0x000fca0007f1e0ff */
[----:B------:R-:W-:Y:S01]  /*2ad0*/  IMAD.X R6, R21, 0x1, R7, P0 ;  /* 0x0000000115067824 */ /* 0x000fe200000e0607 */
[----:B------:R-:W-:-:S04]  /*2ae0*/  LEA R8, P0, R9, UR14, 0x1 ;  /* 0x0000000e09087c11 */ /* 0x000fc8000f8008ff */
[----:B------:R-:W-:Y:S02]  /*2af0*/  LEA.HI.X R9, R9, UR15, R6, 0x1, P0 ;  /* 0x0000000f09097c11 */ /* 0x000fe400080f0c06 */
[----:B------:R-:W-:-:S04]  /*2b00*/  LEA R6, P0, R97, UR14, 0x1 ;  /* 0x0000000e61067c11 */ /* 0x000fc8000f8008ff */
[----:B------:R-:W-:Y:S02]  /*2b10*/  LEA.HI.X R7, R97, UR15, R62, 0x1, P0 ;  /* 0x0000000f61077c11 */ /* 0x000fe400080f0c3e */
[----:B------:R-:W-:-:S13]  /*2b20*/  ISETP.GT.AND P0, PT, R0, RZ, P2 ;  /* 0x000000ff0000720c */ /* 0x000fda0001704270 */
[----:B------:R-:W-:Y:S05]  /*2b30*/  @!P0 BRA `(.L_x_44) ;  /* 0x0000000000048947 */ /* 0x000fea0003800000 */
[----:B------:R1:W5:Y:S02]  /*2b40*/  LDG.E.LTC128B.U16 R104, desc[UR12][R2.64+0x30] ;  /* 0x0000300c02687981 */ /* 0x000364000c1e1520 */
.L_x_44:
[----:B------:R-:W-:Y:S05]  /*2b50*/  BSYNC B0 ;  /* 0x0000000000007941 */ /* 0x000fea0003800000 */
.L_x_43:
[----:B-----5:R-:W-:Y:S01]  /*2b60*/  HADD2.F32 R21, -RZ, R104.H0_H0 ;  /* 0x20000068ff157230 */ /* 0x020fe20000004100 */
[----:B------:R-:W-:Y:S01]  /*2b70*/  ISETP.GT.AND P1, PT, R88, 0x19, PT ;  /* 0x000000195800780c */ /* 0x000fe20003f24270 */
[----:B------:R-:W-:Y:S03]  /*2b80*/  BSSY B0, `(.L_x_45) ;  /* 0x0000009000007945 */ /* 0x000fe60003800000 */
[----:B------:R-:W-:Y:S01]  /*2b90*/  FMUL R21, R21, R90 ;  /* 0x0000005a15157220 */ /* 0x000fe20000400000 */
[----:B------:R-:W-:-:S03]  /*2ba0*/  P2R R66, PR, RZ, 0x2 ;  /* 0x00000002ff427803 */ /* 0x000fc60000000000 */
[----:B------:R-:W-:-:S05]  /*2bb0*/  FFMA R21, R68, R89, R21 ;  /* 0x0000005944157223 */ /* 0x000fca0000000015 */
[----:B------:R-:W-:-:S05]  /*2bc0*/  F2FP.F16.F32.PACK_AB R21, RZ, R21 ;  /* 0x00000015ff15723e */ /* 0x000fca00000000ff */
[----:B------:R0:W-:Y:S01]  /*2bd0*/  @P0 STG.E.U16 desc[UR12][R4.64+0x30], R21 ;  /* 0x0000301504000986 */ /* 0x0001e2000c10150c */
[----:B------:R-:W-:-:S13]  /*2be0*/  ISETP.GT.AND P0, PT, R0, RZ, P1 ;  /* 0x000000ff0000720c */ /* 0x000fda0000f04270 */
[----:B0-----:R-:W-:Y:S05]  /*2bf0*/  @!P0 BRA `(.L_x_46) ;  /* 0x0000000000048947 */ /* 0x001fea0003800000 */
[----:B------:R0:W5:Y:S02]  /*2c00*/  LDG.E.LTC128B.U16 R104, desc[UR12][R2.64+0x32] ;  /* 0x0000320c02687981 */ /* 0x000164000c1e1520 */
.L_x_46:
[----:B------:R-:W-:Y:S05]  /*2c10*/  BSYNC B0 ;  /* 0x0000000000007941 */ /* 0x000fea0003800000 */
.L_x_45:
        /* <DEDUP_REMOVED lines=9> */
.L_x_48:
[----:B------:R-:W-:Y:S05]  /*2cb0*/  BSYNC B0 ;  /* 0x0000000000007941 */ /* 0x000fea0003800000 */
.L_x_47:
        /* <DEDUP_REMOVED lines=9> */
.L_x_50:
[----:B------:R-:W-:Y:S05]  /*2d50*/  BSYNC B0 ;  /* 0x0000000000007941 */ /* 0x000fea0003800000 */
.L_x_49:
        /* <DEDUP_REMOVED lines=11> */
.L_x_52:
[----:B------:R-:W-:Y:S05]  /*2e10*/  BSYNC B0 ;  /* 0x0000000000007941 */ /* 0x000fea0003800000 */
.L_x_51:
        /* <DEDUP_REMOVED lines=11> */
.L_x_54:
[----:B------:R-:W-:Y:S05]  /*2ed0*/  BSYNC B0 ;  /* 0x0000000000007941 */ /* 0x000fea0003800000 */
.L_x_53:
        /* <DEDUP_REMOVED lines=9> */
.L_x_56:
[----:B------:R-:W-:Y:S05]  /*2f70*/  BSYNC B0 ;  /* 0x0000000000007941 */ /* 0x000fea0003800000 */
.L_x_55:
        /* <DEDUP_REMOVED lines=9> */
.L_x_58:
[----:B------:R-:W-:Y:S05]  /*3010*/  BSYNC B0 ;  /* 0x0000000000007941 */ /* 0x000fea0003800000 */
.L_x_57:
[----:B-----5:R-:W-:Y:S01]  /*3020*/  HADD2.F32 R21, -RZ, R104.H0_H0 ;  /* 0x20000068ff157230 */ /* 0x020fe20000004100 */
[----:B------:R-:W-:Y:S01]  /*3030*/  ISETP.GT.AND P5, PT, R88, 0x28, PT ;  /* 0x000000285800780c */ /* 0x000fe20003fa4270 */
[----:B------:R-:W-:Y:S03]  /*3040*/  BSSY B0, `(.L_x_59) ;  /* 0x0000009000007945 */ /* 0x000fe60003800000 */
[----:B------:R-:W-:-:S04]  /*3050*/  FMUL R20, R21, R90 ;  /* 0x0000005a15147220 */ /* 0x000fc80000400000 */
[----:B------:R-:W-:-:S05]  /*3060*/  FFMA R20, R75, R89, R20 ;  /* 0x000000594b147223 */ /* 0x000fca0000000014 */
[----:B------:R-:W-:-:S05]  /*3070*/  F2FP.F16.F32.PACK_AB R20, RZ, R20 ;  /* 0x00000014ff14723e */ /* 0x000fca00000000ff */
[----:B------:R1:W-:Y:S01]  /*3080*/  @P0 STG.E.U16 desc[UR12][R14.64+0x42], R20 ;  /* 0x000042140e000986 */ /* 0x0003e2000c10150c */
[----:B------:R-:W-:Y:S02]  /*3090*/  ISETP.GT.AND P0, PT, R0, RZ, P5 ;  /* 0x000000ff0000720c */ /* 0x000fe40002f04270 */
[----:B-1----:R-:W-:-:S11]  /*30a0*/  P2R R20, PR, RZ, 0x20 ;  /* 0x00000020ff147803 */ /* 0x002fd60000000000 */
[----:B------:R-:W-:Y:S05]  /*30b0*/  @!P0 BRA `(.L_x_60) ;  /* 0x0000000000048947 */ /* 0x000fea0003800000 */
[----:B------:R1:W5:Y:S02]  /*30c0*/  LDG.E.LTC128B.U16 R104, desc[UR12][R2.64+0x50] ;  /* 0x0000500c02687981 */ /* 0x000364000c1e1520 */
.L_x_60:
[----:B------:R-:W-:Y:S05]  /*30d0*/  BSYNC B0 ;  /* 0x0000000000007941 */ /* 0x000fea0003800000 */
.L_x_59:
        /* <DEDUP_REMOVED lines=11> */
.L_x_62:
[----:B------:R-:W-:Y:S05]  /*3190*/  BSYNC B0 ;  /* 0x0000000000007941 */ /* 0x000fea0003800000 */
.L_x_61:
        /* <DEDUP_REMOVED lines=9> */
.L_x_64:
[----:B------:R-:W-:Y:S05]  /*3230*/  BSYNC B0 ;  /* 0x0000000000007941 */ /* 0x000fea0003800000 */
.L_x_63:
        /* <DEDUP_REMOVED lines=9> */
.L_x_66:
[----:B------:R-:W-:Y:S05]  /*32d0*/  BSYNC B0 ;  /* 0x0000000000007941 */ /* 0x000fea0003800000 */
.L_x_65:
[----:B-----5:R-:W-:Y:S01]  /*32e0*/  HADD2.F32 R21, -RZ, R104.H0_H0 ;  /* 0x20000068ff157230 */ /* 0x020fe20000004100 */
[----:B------:R-:W-:Y:S01]  /*32f0*/  ISETP.GT.AND P3, PT, R88, 0x30, PT ;  /* 0x000000305800780c */ /* 0x000fe20003f64270 */
[----:B------:R-:W-:Y:S03]  /*3300*/  BSSY B0, `(.L_x_67) ;  /* 0x0000008000007945 */ /* 0x000fe60003800000 */
[----:B------:R-:W-:-:S04]  /*3310*/  FMUL R20, R21, R90 ;  /* 0x0000005a15147220 */ /* 0x000fc80000400000 */
[----:B------:R-:W-:-:S05]  /*3320*/  FFMA R20, R79, R89, R20 ;  /* 0x000000594f147223 */ /* 0x000fca0000000014 */
[----:B------:R-:W-:-:S05]  /*3330*/  F2FP.F16.F32.PACK_AB R20, RZ, R20 ;  /* 0x00000014ff14723e */ /* 0x000fca00000000ff */
[----:B------:R0:W-:Y:S01]  /*3340*/  @P0 STG.E.U16 desc[UR12][R14.64+0x52], R20 ;  /* 0x000052140e000986 */ /* 0x0001e2000c10150c */
[----:B------:R-:W-:-:S13]  /*3350*/  ISETP.GT.AND P0, PT, R0, RZ, P3 ;  /* 0x000000ff0000720c */ /* 0x000fda0001f04270 */
[----:B0-----:R-:W-:Y:S05]  /*3360*/  @!P0 BRA `(.L_x_68) ;  /* 0x0000000000048947 */ /* 0x001fea0003800000 */
[----:B------:R0:W5:Y:S02]  /*3370*/  LDG.E.LTC128B.U16 R104, desc[UR12][R2.64+0x60] ;  /* 0x0000600c02687981 */ /* 0x000164000c1e1520 */
.L_x_68:
[----:B------:R-:W-:Y:S05]  /*3380*/  BSYNC B0 ;  /* 0x0000000000007941 */ /* 0x000fea0003800000 */
.L_x_67:
        /* <DEDUP_REMOVED lines=10> */
.L_x_70:
[----:B------:R-:W-:Y:S05]  /*3430*/  BSYNC B0 ;  /* 0x0000000000007941 */ /* 0x000fea0003800000 */
.L_x_69:
        /* <DEDUP_REMOVED lines=9> */
.L_x_72:
[----:B------:R-:W-:Y:S05]  /*34d0*/  BSYNC B0 ;  /* 0x0000000000007941 */ /* 0x000fea0003800000 */
.L_x_71:
        /* <DEDUP_REMOVED lines=9> */
.L_x_74:
[----:B------:R-:W-:Y:S05]  /*3570*/  BSYNC B0 ;  /* 0x0000000000007941 */ /* 0x000fea0003800000 */
.L_x_73:
        /* <DEDUP_REMOVED lines=10> */
.L_x_76:
[----:B------:R-:W-:Y:S05]  /*3620*/  BSYNC B0 ;  /* 0x0000000000007941 */ /* 0x000fea0003800000 */
.L_x_75:
[----:B-----5:R-:W-:Y:S01]  /*3630*/  HADD2.F32 R21, -RZ, R104.H0_H0 ;  /* 0x20000068ff157230 */ /* 0x020fe20000004100 */
[----:B------:R-:W-:Y:S04]  /*3640*/  BSSY B0, `(.L_x_77) ;  /* 0x000000f000007945 */ /* 0x000fe80003800000 */
[----:B------:R-:W-:-:S04]  /*3650*/  FMUL R21, R21, R90 ;  /* 0x0000005a15157220 */ /* 0x000fc80000400000 */
[----:B------:R-:W-:-:S05]  /*3660*/  FFMA R21, R84, R89, R21 ;  /* 0x0000005954157223 */ /* 0x000fca0000000015 */
[----:B------:R-:W-:-:S05]  /*3670*/  F2FP.F16.F32.PACK_AB R21, RZ, R21 ;  /* 0x00000015ff15723e */ /* 0x000fca00000000ff */
[----:B------:R1:W-:Y:S01]  /*3680*/  @P0 STG.E.U16 desc[UR12][R4.64+0x70], R21 ;  /* 0x0000701504000986 */ /* 0x0003e2000c10150c */
[----:B------:R-:W-:-:S05]  /*3690*/  IADD3 R22, P0, R95, R14, RZ ;  /* 0x0000000e5f167210 */ /* 0x000fca0007f1e0ff */
[----:B------:R-:W-:Y:S01]  /*36a0*/  IMAD.X R23, R93, 0x1, R15, P0 ;  /* 0x000000015d177824 */ /* 0x000fe200000e060f */
[----:B------:R-:W-:-:S05]  /*36b0*/  IADD3 R62, P0, R95, R14, RZ ;  /* 0x0000000e5f3e7210 */ /* 0x000fca0007f1e0ff */
[----:B------:R-:W-:Y:S01]  /*36c0*/  IMAD.X R63, R93, 0x1, R15, P0 ;  /* 0x000000015d3f7824 */ /* 0x000fe200000e060f */
[----:B------:R-:W-:-:S05]  /*36d0*/  IADD3 R20, P0, R95, R4, RZ ;  /* 0x000000045f147210 */ /* 0x000fca0007f1e0ff */
[----:B-1----:R-:W-:Y:S01]  /*36e0*/  IMAD.X R21, R93, 0x1, R5, P0 ;  /* 0x000000015d157824 */ /* 0x002fe200000e0605 */
[----:B------:R-:W-:-:S04]  /*36f0*/  ISETP.GT.AND P0, PT, R88, 0x39, PT ;  /* 0x000000395800780c */ /* 0x000fc80003f04270 */
[----:B------:R-:W-:-:S13]  /*3700*/  ISETP.GT.AND P4, PT, R0, RZ, P0 ;  /* 0x000000ff0000720c */ /* 0x000fda0000784270 */
[----:B------:R-:W-:Y:S05]  /*3710*/  @!P4 BRA `(.L_x_78) ;  /* 0x000000000004c947 */ /* 0x000fea0003800000 */
[----:B------:R1:W5:Y:S02]  /*3720*/  LDG.E.LTC128B.U16 R104, desc[UR12][R2.64+0x72] ;  /* 0x0000720c02687981 */ /* 0x000364000c1e1520 */
.L_x_78:
[----:B------:R-:W-:Y:S05]  /*3730*/  BSYNC B0 ;  /* 0x0000000000007941 */ /* 0x000fea0003800000 */
.L_x_77:
[----:B01-345:R-:W-:Y:S01]  /*3740*/  HADD2.F32 R3, -RZ, R104.H0_H0 ;  /* 0x20000068ff037230 */ /* 0x03bfe20000004100 */
        /* <DEDUP_REMOVED lines=8> */
.L_x_80:
[----:B------:R-:W-:Y:S05]  /*37d0*/  BSYNC B0 ;  /* 0x0000000000007941 */ /* 0x000fea0003800000 */
.L_x_79:
[----:B-----5:R-:W-:Y:S01]  /*37e0*/  HADD2.F32 R3, -RZ, R104.H0_H0 ;  /* 0x20000068ff037230 */ /* 0x020fe20000004100 */
[----:B------:R-:W-:Y:S04]  /*37f0*/  BSSY B0, `(.L_x_81) ;  /* 0x0000008000007945 */ /* 0x000fe80003800000 */
[----:B------:R-:W-:-:S04]  /*3800*/  FMUL R3, R3, R90 ;  /* 0x0000005a03037220 */ /* 0x000fc80000400000 */
[----:B------:R-:W-:-:S05]  /*3810*/  FFMA R3, R86, R89, R3 ;  /* 0x0000005956037223 */ /* 0x000fca0000000003 */
[----:B------:R-:W-:-:S05]  /*3820*/  F2FP.F16.F32.PACK_AB R3, RZ, R3 ;  /* 0x00000003ff03723e */ /* 0x000fca00000000ff */
[----:B------:R1:W-:Y:S01]  /*3830*/  @P4 STG.E.U16 desc[UR12][R14.64+0x70], R3 ;  /* 0x000070030e004986 */ /* 0x0003e2000c10150c */
[----:B------:R-:W-:-:S13]  /*3840*/  ISETP.GT.AND P4, PT, R0, 0x8, P0 ;  /* 0x000000080000780c */ /* 0x000fda0000784270 */
[----:B-1----:R-:W-:Y:S05]  /*3850*/  @!P4 BRA `(.L_x_82) ;  /* 0x000000000004c947 */ /* 0x002fea0003800000 */
[----:B------:R1:W5:Y:S02]  /*3860*/  LDG.E.LTC128B.U16 R104, desc[UR12][R10.64+0x72] ;  /* 0x0000720c0a687981 */ /* 0x000364000c1e1520 */
.L_x_82:
[----:B------:R-:W-:Y:S05]  /*3870*/  BSYNC B0 ;  /* 0x0000000000007941 */ /* 0x000fea0003800000 */
.L_x_81:
[----:B-----5:R-:W-:-:S05]  /*3880*/  HADD2.F32 R3, -RZ, R104.H0_H0 ;  /* 0x20000068ff037230 */ /* 0x020fca0000004100 */
[----:B------:R-:W-:-:S04]  /*3890*/  FMUL R2, R3, R90 ;  /* 0x0000005a03027220 */ /* 0x000fc80000400000 */
[----:B------:R-:W-:-:S05]  /*38a0*/  FFMA R2, R87, R89, R2 ;  /* 0x0000005957027223 */ /* 0x000fca0000000002 */
[----:B------:R-:W-:-:S05]  /*38b0*/  F2FP.F16.F32.PACK_AB R2, RZ, R2 ;  /* 0x00000002ff02723e */ /* 0x000fca00000000ff */
[----:B------:R3:W-:Y:S01]  /*38c0*/  @P4 STG.E.U16 desc[UR12][R14.64+0x72], R2 ;  /* 0x000072020e004986 */ /* 0x0007e2000c10150c */
[----:B------:R-:W-:-:S13]  /*38d0*/  ISETP.GT.AND P4, PT, R0, 0x40, P6 ;  /* 0x000000400000780c */ /* 0x000fda0003784270 */
[----:B------:R-:W4:Y:S01]  /*38e0*/  @P4 LDG.E.LTC128B.U16 R104, desc[UR12][R18.64] ;  /* 0x0000000c12684981 */ /* 0x000f22000c1e1520 */
[----:B------:R-:W-:Y:S01]  /*38f0*/  BSSY B0, `(.L_x_83) ;  /* 0x000000a000007945 */ /* 0x000fe20003800000 */
[----:B----4-:R-:W-:-:S05]  /*3900*/  HADD2.F32 R3, -RZ, R104.H0_H0 ;  /* 0x20000068ff037230 */ /* 0x010fca0000004100 */
[----:B------:R-:W-:-:S04]  /*3910*/  FMUL R3, R3, R90 ;  /* 0x0000005a03037220 */ /* 0x000fc80000400000 */
[----:B------:R-:W-:-:S05]  /*3920*/  FFMA R3, R24, R89, R3 ;  /* 0x0000005918037223 */ /* 0x000fca0000000003 */
[----:B------:R-:W-:-:S05]  /*3930*/  F2FP.F16.F32.PACK_AB R3, RZ, R3 ;  /* 0x00000003ff03723e */ /* 0x000fca00000000ff */
[----:B------:R3:W-:Y:S01]  /*3940*/  @P4 STG.E.U16 desc[UR12][R20.64], R3 ;  /* 0x0000000314004986 */ /* 0x0007e2000c10150c */
[----:B------:R-:W-:-:S04]  /*3950*/  ISETP.NE.AND P4, PT, R56, RZ, PT ;  /* 0x000000ff3800720c */ /* 0x000fc80003f85270 */
[----:B------:R-:W-:-:S13]  /*3960*/  ISETP.GT.AND P4, PT, R0, 0x40, P4 ;  /* 0x000000400000780c */ /* 0x000fda0002784270 */
[----:B---3--:R-:W-:Y:S05]  /*3970*/  @!P4 BRA `(.L_x_84) ;  /* 0x000000000004c947 */ /* 0x008fea0003800000 */
[----:B------:R3:W5:Y:S02]  /*3980*/  LDG.E.LTC128B.U16 R104, desc[UR12][R16.64+0x2] ;  /* 0x0000020c10687981 */ /* 0x000764000c1e1520 */
.L_x_84:
[----:B------:R-:W-:Y:S05]  /*3990*/  BSYNC B0 ;  /* 0x0000000000007941 */ /* 0x000fea0003800000 */
.L_x_83:
[----:B-----5:R-:W-:Y:S01]  /*39a0*/  HADD2.F32 R3, -RZ, R104.H0_H0 ;  /* 0x20000068ff037230 */ /* 0x020fe20000004100 */
[----:B------:R-:W-:Y:S01]  /*39b0*/  ISETP.GT.AND P6, PT, R0, 0x48, P6 ;  /* 0x000000480000780c */ /* 0x000fe200037c4270 */
[----:B------:R-:W-:Y:S03]  /*39c0*/  BSSY B0, `(.L_x_85) ;  /* 0x000000a000007945 */ /* 0x000fe60003800000 */
[----:B------:R-:W-:Y:S01]  /*39d0*/  FMUL R2, R3, R90 ;  /* 0x0000005a03027220 */ /* 0x000fe20000400000 */
[----:B------:R-:W-:-:S03]  /*39e0*/  @P4 IMAD.MOV.U32 R3, RZ, RZ, R21 ;  /* 0x000000ffff034224 */ /* 0x000fc600078e0015 */
[----:B------:R-:W-:-:S05]  /*39f0*/  FFMA R2, R25, R89, R2 ;  /* 0x0000005919027223 */ /* 0x000fca0000000002 */
[----:B------:R-:W-:-:S04]  /*3a00*/  F2FP.F16.F32.PACK_AB R2, RZ, R2 ;  /* 0x00000002ff02723e */ /* 0x000fc800000000ff */
[----:B------:R-:W-:Y:S01]  /*3a10*/  PRMT R4, R2, 0x7610, R4 ;  /* 0x0000761002047816 */ /* 0x000fe20000000004 */
[----:B------:R-:W-:-:S05]  /*3a20*/  @P4 IMAD.MOV.U32 R2, RZ, RZ, R20 ;  /* 0x000000ffff024224 */ /* 0x000fca00078e0014 */
[----:B------:R4:W-:Y:S01]  /*3a30*/  @P4 STG.E.U16 desc[UR12][R2.64+0x2], R4 ;  /* 0x0000020402004986 */ /* 0x0009e2000c10150c */
[----:B------:R-:W-:Y:S05]  /*3a40*/  @!P6 BRA `(.L_x_86) ;  /* 0x000000000004e947 */ /* 0x000fea0003800000 */
[----:B------:R0:W5:Y:S02]  /*3a50*/  LDG.E.LTC128B.U16 R104, desc[UR12][R8.64] ;  /* 0x0000000c08687981 */ /* 0x000164000c1e1520 */
.L_x_86:
[----:B------:R-:W-:Y:S05]  /*3a60*/  BSYNC B0 ;  /* 0x0000000000007941 */ /* 0x000fea0003800000 */
.L_x_85:
[----:B----45:R-:W-:Y:S01]  /*3a70*/  HADD2.F32 R3, -RZ, R104.H0_H0 ;  /* 0x20000068ff037230 */ /* 0x030fe20000004100 */
[----:B------:R-:W-:Y:S01]  /*3a80*/  ISETP.NE.AND P4, PT, R56, RZ, PT ;  /* 0x000000ff3800720c */ /* 0x000fe20003f85270 */
[----:B------:R-:W-:Y:S03]  /*3a90*/  BSSY B0, `(.L_x_87) ;  /* 0x0000008000007945 */ /* 0x000fe60003800000 */
[----:B------:R-:W-:Y:S01]  /*3aa0*/  FMUL R3, R3, R90 ;  /* 0x0000005a03037220 */ /* 0x000fe20000400000 */
[----:B------:R-:W-:-:S03]  /*3ab0*/  ISETP.GT.AND P4, PT, R0, 0x48, P4 ;  /* 0x000000480000780c */ /* 0x000fc60002784270 */
[----:B------:R-:W-:-:S05]  /*3ac0*/  FFMA R3, R26, R89, R3 ;  /* 0x000000591a037223 */ /* 0x000fca0000000003 */
[----:B------:R-:W-:-:S05]  /*3ad0*/  F2FP.F16.F32.PACK_AB R3, RZ, R3 ;  /* 0x00000003ff03723e */ /* 0x000fca00000000ff */
[----:B------:R4:W-:Y:S01]  /*3ae0*/  @P6 STG.E.U16 desc[UR12][R22.64], R3 ;  /* 0x0000000316006986 */ /* 0x0009e2000c10150c */
[----:B------:R-:W-:Y:S05]  /*3af0*/  @!P4 BRA `(.L_x_88) ;  /* 0x000000000004c947 */ /* 0x000fea0003800000 */
[----:B------:R0:W5:Y:S02]  /*3b00*/  LDG.E.LTC128B.U16 R104, desc[UR12][R6.64+0x2] ;  /* 0x0000020c06687981 */ /* 0x000164000c1e1520 */
.L_x_88:
[----:B------:R-:W-:Y:S05]  /*3b10*/  BSYNC B0 ;  /* 0x0000000000007941 */ /* 0x000fea0003800000 */
.L_x_87:
[----:B----45:R-:W-:Y:S01]  /*3b20*/  HADD2.F32 R3, -RZ, R104.H0_H0 ;  /* 0x20000068ff037230 */ /* 0x030fe20000004100 */
[----:B------:R-:W-:Y:S01]  /*3b30*/  ISETP.NE.AND P6, PT, R58, RZ, PT ;  /* 0x000000ff3a00720c */ /* 0x000fe20003fc5270 */
[----:B------:R-:W-:Y:S03]  /*3b40*/  BSSY B0, `(.L_x_89) ;  /* 0x0000008000007945 */ /* 0x000fe60003800000 */
[----:B------:R-:W-:-:S04]  /*3b50*/  FMUL R2, R3, R90 ;  /* 0x0000005a03027220 */ /* 0x000fc80000400000 */
[----:B------:R-:W-:-:S05]  /*3b60*/  FFMA R2, R27, R89, R2 ;  /* 0x000000591b027223 */ /* 0x000fca0000000002 */
[----:B------:R-:W-:-:S05]  /*3b70*/  F2FP.F16.F32.PACK_AB R2, RZ, R2 ;  /* 0x00000002ff02723e */ /* 0x000fca00000000ff */
[----:B------:R4:W-:Y:S01]  /*3b80*/  @P4 STG.E.U16 desc[UR12][R62.64+0x2], R2 ;  /* 0x000002023e004986 */ /* 0x0009e2000c10150c */
[----:B------:R-:W-:-:S13]  /*3b90*/  ISETP.GT.AND P4, PT, R0, 0x40, P6 ;  /* 0x000000400000780c */ /* 0x000fda0003784270 */
[----:B----4-:R-:W-:Y:S05]  /*3ba0*/  @!P4 BRA `(.L_x_90) ;  /* 0x000000000004c947 */ /* 0x010fea0003800000 */
[----:B------:R4:W5:Y:S02]  /*3bb0*/  LDG.E.LTC128B.U16 R104, desc[UR12][R16.64+0x10] ;  /* 0x0000100c10687981 */ /* 0x000964000c1e1520 */
.L_x_90:
[----:B------:R-:W-:Y:S05]  /*3bc0*/  BSYNC B0 ;  /* 0x0000000000007941 */ /* 0x000fea0003800000 */
.L_x_89:
[----:B-----5:R-:W-:Y:S01]  /*3bd0*/  HADD2.F32 R3, -RZ, R104.H0_H0 ;  /* 0x20000068ff037230 */ /* 0x020fe20000004100 */
[----:B------:R-:W-:Y:S01]  /*3be0*/  ISETP.NE.AND P6, PT, R60, RZ, PT ;  /* 0x000000ff3c00720c */ /* 0x000fe20003fc5270 */
[----:B------:R-:W-:Y:S01]  /*3bf0*/  @P4 IMAD.MOV.U32 R2, RZ, RZ, R20 ;  /* 0x000000ffff024224 */ /* 0x000fe200078e0014 */
[----:B------:R-:W-:Y:S02]  /*3c00*/  BSSY B0, `(.L_x_91) ;  /* 0x000000a000007945 */ /* 0x000fe40003800000 */
[----:B------:R-:W-:-:S04]  /*3c10*/  FMUL R3, R3, R90 ;  /* 0x0000005a03037220 */ /* 0x000fc80000400000 */
[----:B------:R-:W-:-:S05]  /*3c20*/  FFMA R3, R28, R89, R3 ;  /* 0x000000591c037223 */ /* 0x000fca0000000003 */
[----:B------:R-:W-:-:S04]  /*3c30*/  F2FP.F16.F32.PACK_AB R3, RZ, R3 ;  /* 0x00000003ff03723e */ /* 0x000fc800000000ff */
[----:B------:R-:W-:Y:S01]  /*3c40*/  PRMT R4, R3, 0x7610, R4 ;  /* 0x0000761003047816 */ /* 0x000fe20000000004 */
[----:B------:R-:W-:-:S05]  /*3c50*/  @P4 IMAD.MOV.U32 R3, RZ, RZ, R21 ;  /* 0x000000ffff034224 */ /* 0x000fca00078e0015 */
[----:B------:R0:W-:Y:S01]  /*3c60*/  @P4 STG.E.U16 desc[UR12][R2.64+0x10], R4 ;  /* 0x0000100402004986 */ /* 0x0001e2000c10150c */
[----:B------:R-:W-:-:S13]  /*3c70*/  ISETP.GT.AND P4, PT, R0, 0x40, P6 ;  /* 0x000000400000780c */ /* 0x000fda0003784270 */
[----:B0-----:R-:W-:Y:S05]  /*3c80*/  @!P4 BRA `(.L_x_92) ;  /* 0x000000000004c947 */ /* 0x001fea0003800000 */
[----:B------:R0:W5:Y:S02]  /*3c90*/  LDG.E.LTC128B.U16 R104, desc[UR12][R16.64+0x12] ;  /* 0x0000120c10687981 */ /* 0x000164000c1e1520 */
.L_x_92:
[----:B------:R-:W-:Y:S05]  /*3ca0*/  BSYNC B0 ;  /* 0x0000000000007941 */ /* 0x000fea0003800000 */
.L_x_91:
[----:B-----5:R-:W-:Y:S01]  /*3cb0*/  HADD2.F32 R3, -RZ, R104.H0_H0 ;  /* 0x20000068ff037230 */ /* 0x020fe20000004100 */
[----:B------:R-:W-:Y:S04]  /*3cc0*/  BSSY B0, `(.L_x_93) ;  /* 0x000000c000007945 */ /* 0x000fe80003800000 */
[----:B------:R-:W-:Y:S01]  /*3cd0*/  FMUL R2, R3, R90 ;  /* 0x0000005a03027220 */ /* 0x000fe20000400000 */
[----:B------:R-:W-:-:S03]  /*3ce0*/  @P4 IMAD.MOV.U32 R3, RZ, RZ, R21 ;  /* 0x000000ffff034224 */ /* 0x000fc600078e0015 */
[----:B------:R-:W-:-:S05]  /*3cf0*/  FFMA R2, R29, R89, R2 ;  /* 0x000000591d027223 */ /* 0x000fca0000000002 */
[----:B------:R-:W-:-:S04]  /*3d00*/  F2FP.F16.F32.PACK_AB R2, RZ, R2 ;  /* 0x00000002ff02723e */ /* 0x000fc800000000ff */
[----:B------:R-:W-:Y:S01]  /*3d10*/  PRMT R4, R2, 0x7610, R4 ;  /* 0x0000761002047816 */ /* 0x000fe20000000004 */
[----:B------:R-:W-:-:S05]  /*3d20*/  @P4 IMAD.MOV.U32 R2, RZ, RZ, R20 ;  /* 0x000000ffff024224 */ /* 0x000fca00078e0014 */
[----:B------:R0:W-:Y:S01]  /*3d30*/  @P4 STG.E.U16 desc[UR12][R2.64+0x12], R4 ;  /* 0x0000120402004986 */ /* 0x0001e2000c10150c */
[----:B------:R-:W-:-:S04]  /*3d40*/  ISETP.NE.AND P4, PT, R58, RZ, PT ;  /* 0x000000ff3a00720c */ /* 0x000fc80003f85270 */
[----:B------:R-:W-:-:S13]  /*3d50*/  ISETP.GT.AND P4, PT, R0, 0x48, P4 ;  /* 0x000000480000780c */ /* 0x000fda0002784270 */
[----:B0-----:R-:W-:Y:S05]  /*3d60*/  @!P4 BRA `(.L_x_94) ;  /* 0x000000000004c947 */ /* 0x001fea0003800000 */
[----:B------:R0:W5:Y:S02]  /*3d70*/  LDG.E.LTC128B.U16 R104, desc[UR12][R6.64+0x10] ;  /* 0x0000100c06687981 */ /* 0x000164000c1e1520 */
.L_x_94:
[----:B------:R-:W-:Y:S05]  /*3d80*/  BSYNC B0 ;  /* 0x0000000000007941 */ /* 0x000fea0003800000 */
.L_x_93:
        /* <DEDUP_REMOVED lines=9> */
.L_x_96:
[----:B------:R-:W-:Y:S05]  /*3e20*/  BSYNC B0 ;  /* 0x0000000000007941 */ /* 0x000fea0003800000 */
.L_x_95:
[----:B-----5:R-:W-:Y:S01]  /*3e30*/  HADD2.F32 R3, -RZ, R104.H0_H0 ;  /* 0x20000068ff037230 */ /* 0x020fe20000004100 */
[----:B------:R-:W-:Y:S01]  /*3e40*/  ISETP.NE.AND P6, PT, R57, RZ, PT ;  /* 0x000000ff3900720c */ /* 0x000fe20003fc5270 */
        /* <DEDUP_REMOVED lines=11> */
.L_x_98:
[----:B------:R-:W-:Y:S05]  /*3f00*/  BSYNC B0 ;  /* 0x0000000000007941 */ /* 0x000fea0003800000 */
.L_x_97:
        /* <DEDUP_REMOVED lines=13> */
.L_x_100:
[----:B------:R-:W-:Y:S05]  /*3fe0*/  BSYNC B0 ;  /* 0x0000000000007941 */ /* 0x000fea0003800000 */
.L_x_99:
        /* <DEDUP_REMOVED lines=13> */
.L_x_102:
[----:B------:R-:W-:Y:S05]  /*40c0*/  BSYNC B0 ;  /* 0x0000000000007941 */ /* 0x000fea0003800000 */
.L_x_101:
[----:B-----5:R-:W-:Y:S01]  /*40d0*/  HADD2.F32 R3, -RZ, R104.H0_H0 ;  /* 0x20000068ff037230 */ /* 0x020fe20000004100 */
[----:B------:R-:W-:Y:S01]  /*40e0*/  BSSY B0, `(.L_x_103) ;  /* 0x000000b000007945 */ /* 0x000fe20003800000 */
[----:B------:R-:W-:-:S03]  /*40f0*/  @P4 IMAD.MOV.U32 R2, RZ, RZ, R12 ;  /* 0x000000ffff024224 */ /* 0x000fc600078e000c */
        /* <DEDUP_REMOVED lines=9> */
.L_x_104:
[----:B------:R-:W-:Y:S05]  /*4190*/  BSYNC B0 ;  /* 0x0000000000007941 */ /* 0x000fea0003800000 */
.L_x_103:
        /* <DEDUP_REMOVED lines=13> */
.L_x_106:
[----:B------:R-:W-:Y:S05]  /*4270*/  BSYNC B0 ;  /* 0x0000000000007941 */ /* 0x000fea0003800000 */
.L_x_105:
        /* <DEDUP_REMOVED lines=13> */
.L_x_108:
[----:B------:R-:W-:Y:S05]  /*4350*/  BSYNC B0 ;  /* 0x0000000000007941 */ /* 0x000fea0003800000 */
.L_x_107:
        /* <DEDUP_REMOVED lines=13> */
.L_x_110:
[----:B------:R-:W-:Y:S05]  /*4430*/  BSYNC B0 ;  /* 0x0000000000007941 */ /* 0x000fea0003800000 */
.L_x_109:
        /* <DEDUP_REMOVED lines=12> */
.L_x_112:
[----:B------:R-:W-:Y:S05]  /*4500*/  BSYNC B0 ;  /* 0x0000000000007941 */ /* 0x000fea0003800000 */
.L_x_111:
        /* <DEDUP_REMOVED lines=13> */
.L_x_114:
[----:B------:R-:W-:Y:S05]  /*45e0*/  BSYNC B0 ;  /* 0x0000000000007941 */ /* 0x000fea0003800000 */
.L_x_113:
        /* <DEDUP_REMOVED lines=13> */
.L_x_116:
[----:B------:R-:W-:Y:S05]  /*46c0*/  BSYNC B0 ;  /* 0x0000000000007941 */ /* 0x000fea0003800000 */
.L_x_115:
        /* <DEDUP_REMOVED lines=13> */
.L_x_118:
[----:B------:R-:W-:Y:S05]  /*47a0*/  BSYNC B0 ;  /* 0x0000000000007941 */ /* 0x000fea0003800000 */
.L_x_117:
        /* <DEDUP_REMOVED lines=12> */
.L_x_120:
[----:B------:R-:W-:Y:S05]  /*4870*/  BSYNC B0 ;  /* 0x0000000000007941 */ /* 0x000fea0003800000 */
.L_x_119:
        /* <DEDUP_REMOVED lines=12> */
.L_x_122:
[----:B------:R-:W-:Y:S05]  /*4940*/  BSYNC B0 ;  /* 0x0000000000007941 */ /* 0x000fea0003800000 */
.L_x_121:
        /* <DEDUP_REMOVED lines=13> */
.L_x_124:
[----:B------:R-:W-:Y:S05]  /*4a20*/  BSYNC B0 ;  /* 0x0000000000007941 */ /* 0x000fea0003800000 */
.L_x_123:
        /* <DEDUP_REMOVED lines=12> */
.L_x_126:
[----:B------:R-:W-:Y:S05]  /*4af0*/  BSYNC B0 ;  /* 0x0000000000007941 */ /* 0x000fea0003800000 */
.L_x_125:
[----:B0----5:R-:W-:Y:S01]  /*4b00*/  HADD2.F32 R3, -RZ, R104.H0_H0 ;  /* 0x20000068ff037230 */ /* 0x021fe20000004100 */
[----:B------:R-:W-:Y:S01]  /*4b10*/  ISETP.GT.AND P4, PT, R0, 0x48, P6 ;  /* 0x000000480000780c */ /* 0x000fe20003784270 */
        /* <DEDUP_REMOVED lines=8> */
[----:B------:R-:W-:Y:S05]  /*4ba0*/  @!P4 BRA `(.L_x_128) ;  /* 0x000000000004c947 */ /* 0x000fea0003800000 */
[----:B------:R0:W5:Y:S02]  /*4bb0*/  LDG.E.LTC128B.U16 R104, desc[UR12][R6.64+0x52] ;  /* 0x0000520c06687981 */ /* 0x000164000c1e1520 */
.L_x_128:
[----:B------:R-:W-:Y:S05]  /*4bc0*/  BSYNC B0 ;  /* 0x0000000000007941 */ /* 0x000fea0003800000 */
.L_x_127:
[----:B0----5:R-:W-:Y:S01]  /*4bd0*/  HADD2.F32 R3, -RZ, R104.H0_H0 ;  /* 0x20000068ff037230 */ /* 0x021fe20000004100 */
        /* <DEDUP_REMOVED lines=11> */
.L_x_130:
[----:B------:R-:W-:Y:S05]  /*4c90*/  BSYNC B0 ;  /* 0x0000000000007941 */ /* 0x000fea0003800000 */
.L_x_129:
        /* <DEDUP_REMOVED lines=12> */
.L_x_132:
[----:B------:R-:W-:Y:S05]  /*4d60*/  BSYNC B0 ;  /* 0x0000000000007941 */ /* 0x000fea0003800000 */
.L_x_131:
        /* <DEDUP_REMOVED lines=12> */
.L_x_134:
[----:B------:R-:W-:Y:S05]  /*4e30*/  BSYNC B0 ;  /* 0x0000000000007941 */ /* 0x000fea0003800000 */
.L_x_133:
        /* <DEDUP_REMOVED lines=12> */
.L_x_136:
[----:B------:R-:W-:Y:S05]  /*4f00*/  BSYNC B0 ;  /* 0x0000000000007941 */ /* 0x000fea0003800000 */
.L_x_135:
        /* <DEDUP_REMOVED lines=12> */
.L_x_138:
[----:B------:R-:W-:Y:S05]  /*4fd0*/  BSYNC B0 ;  /* 0x0000000000007941 */ /* 0x000fea0003800000 */
.L_x_137:
        /* <DEDUP_REMOVED lines=12> */
.L_x_140:
[----:B------:R-:W-:Y:S05]  /*50a0*/  BSYNC B0 ;  /* 0x0000000000007941 */ /* 0x000fea0003800000 */
.L_x_139:
[----:B0----5:R-:W-:Y:S01]  /*50b0*/  HADD2.F32 R3, -RZ, R104.H0_H0 ;  /* 0x20000068ff037230 */ /* 0x021fe20000004100 */
[----:B------:R-:W-:Y:S01]  /*50c0*/  ISETP.GT.AND P1, PT, R0, 0x48, P1 ;  /* 0x000000480000780c */ /* 0x000fe20000f24270 */
[----:B------:R-:W-:Y:S03]  /*50d0*/  BSSY B0, `(.L_x_141) ;  /* 0x0000007000007945 */ /* 0x000fe60003800000 */
[----:B------:R-:W-:-:S04]  /*50e0*/  FMUL R2, R3, R90 ;  /* 0x0000005a03027220 */ /* 0x000fc80000400000 */
[----:B------:R-:W-:-:S05]  /*50f0*/  FFMA R2, R53, R89, R2 ;  /* 0x0000005935027223 */ /* 0x000fca0000000002 */
[----:B------:R-:W-:-:S05]  /*5100*/  F2FP.F16.F32.PACK_AB R2, RZ, R2 ;  /* 0x00000002ff02723e */ /* 0x000fca00000000ff */
[----:B------:R0:W-:Y:S01]  /*5110*/  @P2 STG.E.U16 desc[UR12][R20.64+0x72], R2 ;  /* 0x0000720214002986 */ /* 0x0001e2000c10150c */
[----:B------:R-:W-:Y:S05]  /*5120*/  @!P1 BRA `(.L_x_142) ;  /* 0x0000000000049947 */ /* 0x000fea0003800000 */
[----:B------:R0:W5:Y:S02]  /*5130*/  LDG.E.LTC128B.U16 R104, desc[UR12][R6.64+0x70] ;  /* 0x0000700c06687981 */ /* 0x000164000c1e1520 */
.L_x_142:
[----:B------:R-:W-:Y:S05]  /*5140*/  BSYNC B0 ;  /* 0x0000000000007941 */ /* 0x000fea0003800000 */
.L_x_141:
[----:B-----5:R-:W-:Y:S01]  /*5150*/  HADD2.F32 R3, -RZ, R104.H0_H0 ;  /* 0x20000068ff037230 */ /* 0x020fe20000004100 */
[----:B------:R-:W-:Y:S01]  /*5160*/  ISETP.GT.AND P0, PT, R0, 0x48, P0 ;  /* 0x000000480000780c */ /* 0x000fe20000704270 */
[----:B0-----:R-:W-:Y:S01]  /*5170*/  @P1 IMAD.MOV.U32 R2, RZ, RZ, R12 ;  /* 0x000000ffff021224 */ /* 0x001fe200078e000c */
        /* <DEDUP_REMOVED lines=9> */
.L_x_144:
[----:B------:R-:W-:Y:S05]  /*5210*/  BSYNC B0 ;  /* 0x0000000000007941 */ /* 0x000fea0003800000 */
.L_x_143:
[----:B0----5:R-:W-:-:S05]  /*5220*/  HADD2.F32 R3, -RZ, R104.H0_H0 ;  /* 0x20000068ff037230 */ /* 0x021fca0000004100 */
[----:B------:R-:W-:-:S04]  /*5230*/  FMUL R90, R3, R90 ;  /* 0x0000005a035a7220 */ /* 0x000fc80000400000 */
[----:B------:R-:W-:Y:S01]  /*5240*/  FFMA R90, R55, R89, R90 ;  /* 0x00000059375a7223 */ /* 0x000fe2000000005a */
[----:B------:R-:W-:Y:S06]  /*5250*/  @!P0 EXIT ;  /* 0x000000000000894d */ /* 0x000fec0003800000 */
[----:B------:R-:W-:-:S05]  /*5260*/  F2FP.F16.F32.PACK_AB R90, RZ, R90 ;  /* 0x0000005aff5a723e */ /* 0x000fca00000000ff */
[----:B------:R-:W-:Y:S01]  /*5270*/  STG.E.U16 desc[UR12][R12.64+0x72], R90 ;  /* 0x0000725a0c007986 */ /* 0x000fe2000c10150c */
[----:B------:R-:W-:Y:S05]  /*5280*/  EXIT ;  /* 0x000000000000794d */ /* 0x000fea0003800000 */
.L_x_22:
[----:B------:R-:W-:Y:S01]  /*5290*/  ULDC.64 UR4, c[0x0][0x650] ;  /* 0x0001940000047ab9 */ /* 0x000fe20000000a00 */
[----:B------:R-:W-:Y:S01]  /*52a0*/  ISETP.GT.AND P2, PT, R88, 0x1, PT ;  /* 0x000000015800780c */ /* 0x000fe20003f44270 */
[-C--:B------:R-:W-:Y:S01]  /*52b0*/  FMUL R56, R56, R89.reuse ;  /* 0x0000005938387220 */ /* 0x080fe20000400000 */
[----:B------:R-:W-:Y:S01]  /*52c0*/  LEA R6, P1, R10, UR4, 0x1 ;  /* 0x000000040a067c11 */ /* 0x000fe2000f8208ff */
[C---:B------:R-:W-:Y:S02]  /*52d0*/  IMAD.SHL.U32 R13, R18.reuse, 0x10, RZ ;  /* 0x00000010120d7824 */ /* 0x040fe400078e00ff */
[-C--:B------:R-:W-:Y:S01]  /*52e0*/  FMUL R57, R57, R89.reuse ;  /* 0x0000005939397220 */ /* 0x080fe20000400000 */
[----:B------:R-:W-:Y:S01]  /*52f0*/  SHF.L.U64.HI R11, R18, 0x4, R19 ;  /* 0x00000004120b7819 */ /* 0x000fe20000010213 */
[-C--:B------:R-:W-:Y:S01]  /*5300*/  FMUL R58, R58, R89.reuse ;  /* 0x000000593a3a7220 */ /* 0x080fe20000400000 */
[----:B------:R-:W-:Y:S01]  /*5310*/  LEA.HI.X R7, R10, UR5, R3, 0x1, P1 ;  /* 0x000000050a077c11 */ /* 0x000fe200088f0c03 */
[-C--:B------:R-:W-:Y:S01]  /*5320*/  FMUL R59, R59, R89.reuse ;  /* 0x000000593b3b7220 */ /* 0x080fe20000400000 */
[----:B------:R-:W-:Y:S01]  /*5330*/  ISETP.GT.AND P1, PT, R0, RZ, P2 ;  /* 0x000000ff0000720c */ /* 0x000fe20001724270 */
[-C--:B------:R-:W-:Y:S01]  /*5340*/  FMUL R60, R60, R89.reuse ;  /* 0x000000593c3c7220 */ /* 0x080fe20000400000 */
[----:B------:R-:W-:Y:S01]  /*5350*/  F2FP.F16.F32.PACK_AB R56, RZ, R56 ;  /* 0x00000038ff38723e */ /* 0x000fe200000000ff */
[----:B------:R-:W-:Y:S01]  /*5360*/  FMUL R61, R61, R89 ;  /* 0x000000593d3d7220 */ /* 0x000fe20000400000 */
[----:B------:R-:W-:Y:S01]  /*5370*/  F2FP.F16.F32.PACK_AB R57, RZ, R57 ;  /* 0x00000039ff39723e */ /* 0x000fe200000000ff */
[----:B------:R-:W-:Y:S01]  /*5380*/  IMAD.SHL.U32 R9, R18, 0x80, RZ ;  /* 0x0000008012097824 */ /* 0x000fe200078e00ff */
[----:B------:R-:W-:Y:S01]  /*5390*/  ISETP.GT.AND P5, PT, R88, 0x8, PT ;  /* 0x000000085800780c */ /* 0x000fe20003fa4270 */
[----:B------:R-:W-:Y:S01]  /*53a0*/  @P0 STG.E.U16 desc[UR12][R6.64], R56 ;  /* 0x0000003806000986 */ /* 0x000fe2000c10150c */
[----:B------:R-:W-:Y:S01]  /*53b0*/  IADD3 R4, P0, R13, R6, RZ ;  /* 0x000000060d047210 */ /* 0x000fe20007f1e0ff */
[-C--:B------:R-:W-:Y:S01]  /*53c0*/  FMUL R62, R62, R89.reuse ;  /* 0x000000593e3e7220 */ /* 0x080fe20000400000 */
[----:B------:R-:W-:Y:S01]  /*53d0*/  ISETP.GT.AND P4, PT, R88, 0x9, PT ;  /* 0x000000095800780c */ /* 0x000fe20003f84270 */
[-C--:B------:R-:W-:Y:S01]  /*53e0*/  FMUL R63, R63, R89.reuse ;  /* 0x000000593f3f7220 */ /* 0x080fe20000400000 */
[C---:B------:R-:W-:Y:S01]  /*53f0*/  ISETP.GT.AND P3, PT, R0.reuse, 0x8, P6 ;  /* 0x000000080000780c */ /* 0x040fe20003764270 */
[----:B------:R-:W-:Y:S01]  /*5400*/  @P1 IMAD.MOV.U32 R2, RZ, RZ, R6 ;  /* 0x000000ffff021224 */ /* 0x000fe200078e0006 */
[C---:B------:R-:W-:Y:S01]  /*5410*/  ISETP.GT.AND P2, PT, R0.reuse, 0x8, P2 ;  /* 0x000000080000780c */ /* 0x040fe20001744270 */
[--C-:B------:R-:W-:Y:S01]  /*5420*/  @P1 IMAD.MOV.U32 R3, RZ, RZ, R7.reuse ;  /* 0x000000ffff031224 */ /* 0x100fe200078e0007 */
[----:B------:R-:W-:Y:S01]  /*5430*/  F2FP.F16.F32.PACK_AB R58, RZ, R58 ;  /* 0x0000003aff3a723e */ /* 0x000fe200000000ff */
[----:B------:R-:W-:Y:S01]  /*5440*/  IMAD.X R5, R11, 0x1, R7, P0 ;  /* 0x000000010b057824 */ /* 0x000fe200000e0607 */
[----:B------:R-:W-:Y:S01]  /*5450*/  ISETP.GT.AND P0, PT, R0, RZ, P5 ;  /* 0x000000ff0000720c */ /* 0x000fe20002f04270 */
[-C--:B------:R-:W-:Y:S01]  /*5460*/  FMUL R64, R64, R89.reuse ;  /* 0x0000005940407220 */ /* 0x080fe20000400000 */
[----:B------:R0:W-:Y:S01]  /*5470*/  @P1 STG.E.U16 desc[UR12][R2.64+0x2], R57 ;  /* 0x0000023902001986 */ /* 0x0001e2000c10150c */
[----:B------:R-:W-:Y:S01]  /*5480*/  ISETP.GT.AND P1, PT, R0, RZ, P4 ;  /* 0x000000ff0000720c */ /* 0x000fe20002724270 */
[----:B------:R-:W-:Y:S01]  /*5490*/  FMUL R65, R65, R89 ;  /* 0x0000005941417220 */ /* 0x000fe20000400000 */
[----:B------:R-:W-:Y:S01]  /*54a0*/  F2FP.F16.F32.PACK_AB R59, RZ, R59 ;  /* 0x0000003bff3b723e */ /* 0x000fe200000000ff */
[----:B------:R-:W-:Y:S01]  /*54b0*/  FMUL R66, R66, R89 ;  /* 0x0000005942427220 */ /* 0x000fe20000400000 */
[----:B------:R-:W-:Y:S01]  /*54c0*/  F2FP.F16.F32.PACK_AB R60, RZ, R60 ;  /* 0x0000003cff3c723e */ /* 0x000fe200000000ff */
[----:B------:R-:W-:Y:S01]  /*54d0*/  @P3 STG.E.U16 desc[UR12][R4.64], R58 ;  /* 0x0000003a04003986 */ /* 0x000fe2000c10150c */
[----:B------:R-:W-:Y:S01]  /*54e0*/  F2FP.F16.F32.PACK_AB R61, RZ, R61 ;  /* 0x0000003dff3d723e */ /* 0x000fe200000000ff */
[-C--:B------:R-:W-:Y:S01]  /*54f0*/  FMUL R67, R67, R89.reuse ;  /* 0x0000005943437220 */ /* 0x080fe20000400000 */
[----:B------:R-:W-:Y:S01]  /*5500*/  SHF.L.U64.HI R19, R18, 0x7, R19 ;  /* 0x0000000712137819 */ /* 0x000fe20000010213 */
[----:B------:R-:W-:Y:S01]  /*5510*/  @P2 STG.E.U16 desc[UR12][R4.64+0x2], R59 ;  /* 0x0000023b04002986 */ /* 0x000fe2000c10150c */
[----:B------:R-:W-:Y:S01]  /*5520*/  ISETP.GT.AND P2, PT, R0, 0x8, P5 ;  /* 0x000000080000780c */ /* 0x000fe20002f44270 */
[-C--:B------:R-:W-:Y:S01]  /*5530*/  FMUL R68, R68, R89.reuse ;  /* 0x0000005944447220 */ /* 0x080fe20000400000 */
[----:B------:R-:W-:Y:S01]  /*5540*/  ISETP.GT.AND P3, PT, R88, 0x10, PT ;  /* 0x000000105800780c */ /* 0x000fe20003f64270 */
[----:B------:R-:W-:Y:S01]  /*5550*/  @P0 STG.E.U16 desc[UR12][R6.64+0x10], R60 ;  /* 0x0000103c06000986 */ /* 0x000fe2000c10150c */
[----:B------:R-:W-:Y:S01]  /*5560*/  F2FP.F16.F32.PACK_AB R62, RZ, R62 ;  /* 0x0000003eff3e723e */ /* 0x000fe200000000ff */
[----:B------:R-:W-:Y:S01]  /*5570*/  FMUL R69, R69, R89 ;  /* 0x0000005945457220 */ /* 0x000fe20000400000 */
[----:B------:R-:W-:Y:S01]  /*5580*/  F2FP.F16.F32.PACK_AB R63, RZ, R63 ;  /* 0x0000003fff3f723e */ /* 0x000fe200000000ff */
[----:B------:R-:W-:Y:S01]  /*5590*/  @P1 STG.E.U16 desc[UR12][R6.64+0x12], R61 ;  /* 0x0000123d06001986 */ /* 0x000fe2000c10150c */
[----:B0-----:R-:W-:Y:S01]  /*55a0*/  IADD3 R2, P0, P1, R9, R6, R13 ;  /* 0x0000000609027210 */ /* 0x001fe2000791e00d */
[-C--:B------:R-:W-:Y:S01]  /*55b0*/  FMUL R70, R70, R89.reuse ;  /* 0x0000005946467220 */ /* 0x080fe20000400000 */
[----:B------:R-:W-:Y:S01]  /*55c0*/  F2FP.F16.F32.PACK_AB R64, RZ, R64 ;  /* 0x00000040ff40723e */ /* 0x000fe200000000ff */
[----:B------:R-:W-:Y:S01]  /*55d0*/  FMUL R71, R71, R89 ;  /* 0x0000005947477220 */ /* 0x000fe20000400000 */
[----:B------:R-:W-:Y:S01]  /*55e0*/  IADD3.X R3, R19, R7, R11, P0, P1 ;  /* 0x0000000713037210 */ /* 0x000fe200007e240b */
[----:B------:R-:W-:Y:S01]  /*55f0*/  @P2 STG.E.U16 desc[UR12][R4.64+0x10], R62 ;  /* 0x0000103e04002986 */ /* 0x000fe2000c10150c */
[----:B------:R-:W-:Y:S01]  /*5600*/  ISETP.GT.AND P1, PT, R0, 0x8, P4 ;  /* 0x000000080000780c */ /* 0x000fe20002724270 */
[-C--:B------:R-:W-:Y:S01]  /*5610*/  FMUL R72, R72, R89.reuse ;  /* 0x0000005948487220 */ /* 0x080fe20000400000 */
[----:B------:R-:W-:Y:S01]  /*5620*/  ISETP.GT.AND P0, PT, R0, RZ, P3 ;  /* 0x000000ff0000720c */ /* 0x000fe20001f04270 */
[-C--:B------:R-:W-:Y:S01]  /*5630*/  FMUL R73, R73, R89.reuse ;  /* 0x0000005949497220 */ /* 0x080fe20000400000 */
[----:B------:R-:W-:Y:S01]  /*5640*/  ISETP.GT.AND P2, PT, R88, 0x11, PT ;  /* 0x000000115800780c */ /* 0x000fe20003f44270 */
[----:B------:R-:W-:Y:S01]  /*5650*/  FMUL R74, R74, R89 ;  /* 0x000000594a4a7220 */ /* 0x000fe20000400000 */
[----:B------:R-:W-:Y:S01]  /*5660*/  F2FP.F16.F32.PACK_AB R65, RZ, R65 ;  /* 0x00000041ff41723e */ /* 0x000fe200000000ff */
[-C--:B------:R-:W-:Y:S01]  /*5670*/  FMUL R75, R75, R89.reuse ;  /* 0x000000594b4b7220 */ /* 0x080fe20000400000 */
[----:B------:R-:W-:Y:S01]  /*5680*/  F2FP.F16.F32.PACK_AB R66, RZ, R66 ;  /* 0x00000042ff42723e */ /* 0x000fe200000000ff */
[----:B------:R-:W-:Y:S01]  /*5690*/  FMUL R76, R76, R89 ;  /* 0x000000594c4c7220 */ /* 0x000fe20000400000 */
[----:B------:R-:W-:Y:S01]  /*56a0*/  F2FP.F16.F32.PACK_AB R67, RZ, R67 ;  /* 0x00000043ff43723e */ /* 0x000fe200000000ff */
[-C--:B------:R-:W-:Y:S01]  /*56b0*/  FMUL R77, R77, R89.reuse ;  /* 0x000000594d4d7220 */ /* 0x080fe20000400000 */
[----:B------:R-:W-:Y:S01]  /*56c0*/  F2FP.F16.F32.PACK_AB R68, RZ, R68 ;  /* 0x00000044ff44723e */ /* 0x000fe200000000ff */
[----:B------:R-:W-:Y:S01]  /*56d0*/  @P1 STG.E.U16 desc[UR12][R4.64+0x12], R63 ;  /* 0x0000123f04001986 */ /* 0x000fe2000c10150c */
[----:B------:R-:W-:Y:S01]  /*56e0*/  ISETP.GT.AND P1, PT, R88, 0x19, PT ;  /* 0x000000195800780c */ /* 0x000fe20003f24270 */
[----:B------:R-:W-:Y:S01]  /*56f0*/  FMUL R78, R78, R89 ;  /* 0x000000594e4e7220 */ /* 0x000fe20000400000 */
[----:B------:R-:W-:Y:S01]  /*5700*/  F2FP.F16.F32.PACK_AB R69, RZ, R69 ;  /* 0x00000045ff45723e */ /* 0x000fe200000000ff */
[----:B------:R-:W-:Y:S01]  /*5710*/  @P0 STG.E.U16 desc[UR12][R6.64+0x20], R64 ;  /* 0x0000204006000986 */ /* 0x000fe2000c10150c */
[----:B------:R-:W-:Y:S01]  /*5720*/  ISETP.GT.AND P0, PT, R0, RZ, P2 ;  /* 0x000000ff0000720c */ /* 0x000fe20001704270 */
[-C--:B------:R-:W-:Y:S01]  /*5730*/  FMUL R79, R79, R89.reuse ;  /* 0x000000594f4f7220 */ /* 0x080fe20000400000 */
[----:B------:R-:W-:Y:S01]  /*5740*/  F2FP.F16.F32.PACK_AB R70, RZ, R70 ;  /* 0x00000046ff46723e */ /* 0x000fe200000000ff */
        /* <DEDUP_REMOVED lines=10> */
[----:B------:R-:W-:Y:S01]  /*57f0*/  @P0 STG.E.U16 desc[UR12][R6.64+0x22], R65 ;  /* 0x0000224106000986 */ /* 0x000fe2000c10150c */
[----:B------:R-:W-:Y:S01]  /*5800*/  ISETP.GT.AND P0, PT, R0, 0x8, P3 ;  /* 0x000000080000780c */ /* 0x000fe20001f04270 */
[-C--:B------:R-:W-:Y:S01]  /*5810*/  FMUL R85, R85, R89.reuse ;  /* 0x0000005955557220 */ /* 0x080fe20000400000 */
[----:B------:R-:W-:Y:S01]  /*5820*/  ISETP.GT.AND P5, PT, R88, 0x28, PT ;  /* 0x000000285800780c */ /* 0x000fe20003fa4270 */
        /* <DEDUP_REMOVED lines=9> */
[----:B------:R-:W-:Y:S01]  /*58c0*/  ISETP.GT.AND P4, PT, R88, 0x30, PT ;  /* 0x000000305800780c */ /* 0x000fe20003f84270 */
[----:B------:R-:W-:Y:S01]  /*58d0*/  @P0 STG.E.U16 desc[UR12][R4.64+0x20], R66 ;  /* 0x0000204204000986 */ /* 0x000fe2000c10150c */
[----:B------:R-:W-:Y:S01]  /*58e0*/  ISETP.GT.AND P0, PT, R0, 0x8, P2 ;  /* 0x000000080000780c */ /* 0x000fe20001704270 */
[-C--:B------:R-:W-:Y:S01]  /*58f0*/  FMUL R27, R27, R89.reuse ;  /* 0x000000591b1b7220 */ /* 0x080fe20000400000 */
[----:B------:R-:W-:Y:S01]  /*5900*/  ISETP.GT.AND P2, PT, R88, 0x18, PT ;  /* 0x000000185800780c */ /* 0x000fe20003f44270 */
[-C--:B------:R-:W-:Y:S01]  /*5910*/  FMUL R28, R28, R89.reuse ;  /* 0x000000591c1c7220 */ /* 0x080fe20000400000 */
[----:B------:R-:W-:Y:S01]  /*5920*/  F2FP.F16.F32.PACK_AB R80, RZ, R80 ;  /* 0x00000050ff50723e */ /* 0x000fe200000000ff */
        /* <DEDUP_REMOVED lines=8> */
[----:B------:R-:W-:Y:S01]  /*59b0*/  @P0 STG.E.U16 desc[UR12][R4.64+0x22], R67 ;  /* 0x0000224304000986 */ /* 0x000fe2000c10150c */
[----:B------:R-:W-:Y:S01]  /*59c0*/  ISETP.GT.AND P0, PT, R0, RZ, P2 ;  /* 0x000000ff0000720c */ /* 0x000fe20001704270 */
[-C--:B------:R-:W-:Y:S01]  /*59d0*/  FMUL R33, R33, R89.reuse ;  /* 0x0000005921217220 */ /* 0x080fe20000400000 */
[----:B------:R-:W-:Y:S01]  /*59e0*/  F2FP.F16.F32.PACK_AB R84, RZ, R84 ;  /* 0x00000054ff54723e */ /* 0x000fe200000000ff */
[-C--:B------:R-:W-:Y:S01]  /*59f0*/  FMUL R34, R34, R89.reuse ;  /* 0x0000005922227220 */ /* 0x080fe20000400000 */
[----:B------:R-:W-:Y:S01]  /*5a00*/  P2R R14, PR, RZ, 0x20 ;  /* 0x00000020ff0e7803 */ /* 0x000fe20000000000 */
        /* <DEDUP_REMOVED lines=9> */
[----:B------:R-:W-:Y:S01]  /*5aa0*/  ISETP.GT.AND P0, PT, R0, RZ, P1 ;  /* 0x000000ff0000720c */ /* 0x000fe20000f04270 */
        /* <DEDUP_REMOVED lines=13> */
[----:B------:R-:W-:Y:S01]  /*5b80*/  ISETP.GT.AND P0, PT, R0, 0x8, P2 ;  /* 0x000000080000780c */ /* 0x000fe20001704270 */
        /* <DEDUP_REMOVED lines=23> */
[----:B------:R-:W-:-:S02]  /*5d00*/  F2FP.F16.F32.PACK_AB R39, RZ, R39 ;  /* 0x00000027ff27723e */ /* 0x000fc400000000ff */
[----:B------:R-:W-:Y:S01]  /*5d10*/  F2FP.F16.F32.PACK_AB R40, RZ, R40 ;  /* 0x00000028ff28723e */ /* 0x000fe200000000ff */
[----:B------:R-:W-:Y:S01]  /*5d20*/  @P0 STG.E.U16 desc[UR12][R4.64+0x32], R71 ;  /* 0x0000324704000986 */ /* 0x000fe2000c10150c */
[----:B------:R-:W-:Y:S02]  /*5d30*/  ISETP.GT.AND P0, PT, R0, RZ, P2 ;  /* 0x000000ff0000720c */ /* 0x000fe40001704270 */
[----:B------:R-:W-:Y:S02]  /*5d40*/  F2FP.F16.F32.PACK_AB R41, RZ, R41 ;  /* 0x00000029ff29723e */ /* 0x000fe400000000ff */
[----:B------:R-:W-:Y:S02]  /*5d50*/  F2FP.F16.F32.PACK_AB R42, RZ, R42 ;  /* 0x0000002aff2a723e */ /* 0x000fe400000000ff */
[----:B------:R-:W-:Y:S02]  /*5d60*/  F2FP.F16.F32.PACK_AB R43, RZ, R43 ;  /* 0x0000002bff2b723e */ /* 0x000fe400000000ff */
[----:B------:R-:W-:-:S02]  /*5d70*/  F2FP.F16.F32.PACK_AB R44, RZ, R44 ;  /* 0x0000002cff2c723e */ /* 0x000fc400000000ff */
[----:B------:R-:W-:Y:S02]  /*5d80*/  F2FP.F16.F32.PACK_AB R45, RZ, R45 ;  /* 0x0000002dff2d723e */ /* 0x000fe400000000ff */
[----:B------:R-:W-:Y:S01]  /*5d90*/  F2FP.F16.F32.PACK_AB R46, RZ, R46 ;  /* 0x0000002eff2e723e */ /* 0x000fe200000000ff */
[----:B------:R-:W-:Y:S01]  /*5da0*/  @P0 STG.E.U16 desc[UR12][R6.64+0x40], R72 ;  /* 0x0000404806000986 */ /* 0x000fe2000c10150c */
[----:B------:R-:W-:Y:S02]  /*5db0*/  ISETP.GT.AND P0, PT, R0, RZ, P1 ;  /* 0x000000ff0000720c */ /* 0x000fe40000f04270 */
[----:B------:R-:W-:Y:S02]  /*5dc0*/  F2FP.F16.F32.PACK_AB R47, RZ, R47 ;  /* 0x0000002fff2f723e */ /* 0x000fe400000000ff */
[----:B------:R-:W-:Y:S02]  /*5dd0*/  F2FP.F16.F32.PACK_AB R48, RZ, R48 ;  /* 0x00000030ff30723e */ /* 0x000fe400000000ff */
[----:B------:R-:W-:-:S02]  /*5de0*/  F2FP.F16.F32.PACK_AB R49, RZ, R49 ;  /* 0x00000031ff31723e */ /* 0x000fc400000000ff */
[----:B------:R-:W-:Y:S02]  /*5df0*/  F2FP.F16.F32.PACK_AB R50, RZ, R50 ;  /* 0x00000032ff32723e */ /* 0x000fe400000000ff */
[----:B------:R-:W-:Y:S02]  /*5e00*/  F2FP.F16.F32.PACK_AB R51, RZ, R51 ;  /* 0x00000033ff33723e */ /* 0x000fe400000000ff */
[----:B------:R-:W-:Y:S01]  /*5e10*/  F2FP.F16.F32.PACK_AB R52, RZ, R52 ;  /* 0x00000034ff34723e */ /* 0x000fe200000000ff */
[----:B------:R-:W-:Y:S01]  /*5e20*/  @P0 STG.E.U16 desc[UR12][R6.64+0x42], R73 ;  /* 0x0000424906000986 */ /* 0x000fe2000c10150c */
[----:B------:R-:W-:Y:S02]  /*5e30*/  ISETP.GT.AND P0, PT, R0, 0x8, P2 ;  /* 0x000000080000780c */ /* 0x000fe40001704270 */
[----:B------:R-:W-:Y:S02]  /*5e40*/  ISETP.GT.AND P2, PT, R88, 0x38, PT ;  /* 0x000000385800780c */ /* 0x000fe40003f44270 */
[----:B------:R-:W-:-:S02]  /*5e50*/  F2FP.F16.F32.PACK_AB R53, RZ, R53 ;  /* 0x00000035ff35723e */ /* 0x000fc400000000ff */
[----:B------:R-:W-:-:S07]  /*5e60*/  F2FP.F16.F32.PACK_AB R54, RZ, R54 ;  /* 0x00000036ff36723e */ /* 0x000fce00000000ff */
[----:B------:R-:W-:Y:S01]  /*5e70*/  @P0 STG.E.U16 desc[UR12][R4.64+0x40], R74 ;  /* 0x0000404a04000986 */ /* 0x000fe2000c10150c */
[----:B------:R-:W-:-:S13]  /*5e80*/  ISETP.GT.AND P0, PT, R0, 0x8, P1 ;  /* 0x000000080000780c */ /* 0x000fda0000f04270 */
[----:B------:R-:W-:Y:S01]  /*5e90*/  @P0 STG.E.U16 desc[UR12][R4.64+0x42], R75 ;  /* 0x0000424b04000986 */ /* 0x000fe2000c10150c */
[----:B------:R-:W-:-:S13]  /*5ea0*/  ISETP.GT.AND P0, PT, R0, RZ, P5 ;  /* 0x000000ff0000720c */ /* 0x000fda0002f04270 */
[----:B------:R-:W-:Y:S01]  /*5eb0*/  @P0 STG.E.U16 desc[UR12][R6.64+0x50], R76 ;  /* 0x0000504c06000986 */ /* 0x000fe2000c10150c */
[----:B------:R-:W-:-:S04]  /*5ec0*/  ISETP.GT.AND P0, PT, R88, 0x29, PT ;  /* 0x000000295800780c */ /* 0x000fc80003f04270 */
[----:B------:R-:W-:-:S13]  /*5ed0*/  ISETP.GT.AND P1, PT, R0, RZ, P0 ;  /* 0x000000ff0000720c */ /* 0x000fda0000724270 */
[----:B------:R-:W-:Y:S01]  /*5ee0*/  @P1 STG.E.U16 desc[UR12][R6.64+0x52], R77 ;  /* 0x0000524d06001986 */ /* 0x000fe2000c10150c */
[----:B------:R-:W-:-:S13]  /*5ef0*/  ISETP.GT.AND P1, PT, R0, 0x8, P5 ;  /* 0x000000080000780c */ /* 0x000fda0002f24270 */
[----:B------:R-:W-:Y:S01]  /*5f00*/  @P1 STG.E.U16 desc[UR12][R4.64+0x50], R78 ;  /* 0x0000504e04001986 */ /* 0x000fe2000c10150c */
[----:B------:R-:W-:-:S13]  /*5f10*/  ISETP.GT.AND P1, PT, R0, 0x8, P0 ;  /* 0x000000080000780c */ /* 0x000fda0000724270 */
[----:B------:R-:W-:Y:S01]  /*5f20*/  @P1 STG.E.U16 desc[UR12][R4.64+0x52], R79 ;  /* 0x0000524f04001986 */ /* 0x000fe2000c10150c */
[----:B------:R-:W-:-:S13]  /*5f30*/  ISETP.GT.AND P1, PT, R0, RZ, P4 ;  /* 0x000000ff0000720c */ /* 0x000fda0002724270 */
[----:B------:R-:W-:Y:S01]  /*5f40*/  @P1 STG.E.U16 desc[UR12][R6.64+0x60], R80 ;  /* 0x0000605006001986 */ /* 0x000fe2000c10150c */
[----:B------:R-:W-:-:S13]  /*5f50*/  ISETP.GT.AND P1, PT, R0, RZ, P3 ;  /* 0x000000ff0000720c */ /* 0x000fda0001f24270 */
[----:B------:R-:W-:Y:S01]  /*5f60*/  @P1 STG.E.U16 desc[UR12][R6.64+0x62], R81 ;  /* 0x0000625106001986 */ /* 0x000fe2000c10150c */
[----:B------:R-:W-:-:S13]  /*5f70*/  ISETP.GT.AND P1, PT, R0, 0x8, P4 ;  /* 0x000000080000780c */ /* 0x000fda0002724270 */
[----:B------:R-:W-:Y:S01]  /*5f80*/  @P1 STG.E.U16 desc[UR12][R4.64+0x60], R82 ;  /* 0x0000605204001986 */ /* 0x000fe2000c10150c */
[----:B------:R-:W-:-:S13]  /*5f90*/  ISETP.GT.AND P1, PT, R0, 0x8, P3 ;  /* 0x000000080000780c */ /* 0x000fda0001f24270 */
[----:B------:R-:W-:Y:S01]  /*5fa0*/  @P1 STG.E.U16 desc[UR12][R4.64+0x62], R83 ;  /* 0x0000625304001986 */ /* 0x000fe2000c10150c */
[----:B------:R-:W-:-:S05]  /*5fb0*/  IADD3 R10, P1, R9, R4, RZ ;  /* 0x00000004090a7210 */ /* 0x000fca0007f3e0ff */
[----:B------:R-:W-:Y:S01]  /*5fc0*/  IMAD.X R11, R19, 0x1, R5, P1 ;  /* 0x00000001130b7824 */ /* 0x000fe200008e0605 */
[----:B------:R-:W-:-:S13]  /*5fd0*/  ISETP.GT.AND P1, PT, R0, RZ, P2 ;  /* 0x000000ff0000720c */ /* 0x000fda0001724270 */
[----:B------:R-:W-:Y:S01]  /*5fe0*/  @P1 STG.E.U16 desc[UR12][R6.64+0x70], R84 ;  /* 0x0000705406001986 */ /* 0x000fe2000c10150c */
[----:B------:R-:W-:-:S05]  /*5ff0*/  IADD3 R12, P1, R9, R4, RZ ;  /* 0x00000004090c7210 */ /* 0x000fca0007f3e0ff */
[----:B------:R-:W-:Y:S01]  /*6000*/  IMAD.X R13, R19, 0x1, R5, P1 ;  /* 0x00000001130d7824 */ /* 0x000fe200008e0605 */
[----:B------:R-:W-:-:S05]  /*6010*/  IADD3 R8, P1, R9, R6, RZ ;  /* 0x0000000609087210 */ /* 0x000fca0007f3e0ff */
[----:B------:R-:W-:Y:S01]  /*6020*/  IMAD.X R9, R19, 0x1, R7, P1 ;  /* 0x0000000113097824 */ /* 0x000fe200008e0607 */
[----:B------:R-:W-:-:S04]  /*6030*/  ISETP.GT.AND P1, PT, R88, 0x39, PT ;  /* 0x000000395800780c */ /* 0x000fc80003f24270 */
[----:B------:R-:W-:-:S13]  /*6040*/  ISETP.GT.AND P5, PT, R0, RZ, P1 ;  /* 0x000000ff0000720c */ /* 0x000fda0000fa4270 */
[----:B------:R-:W-:Y:S01]  /*6050*/  @P5 STG.E.U16 desc[UR12][R6.64+0x72], R85 ;  /* 0x0000725506005986 */ /* 0x000fe2000c10150c */
[----:B------:R-:W-:-:S13]  /*6060*/  ISETP.GT.AND P5, PT, R0, 0x8, P2 ;  /* 0x000000080000780c */ /* 0x000fda00017a4270 */
[----:B------:R-:W-:Y:S01]  /*6070*/  @P5 STG.E.U16 desc[UR12][R4.64+0x70], R86 ;  /* 0x0000705604005986 */ /* 0x000fe2000c10150c */
[----:B------:R-:W-:-:S13]  /*6080*/  ISETP.GT.AND P5, PT, R0, 0x8, P1 ;  /* 0x000000080000780c */ /* 0x000fda0000fa4270 */
[----:B------:R0:W-:Y:S01]  /*6090*/  @P5 STG.E.U16 desc[UR12][R4.64+0x72], R87 ;  /* 0x0000725704005986 */ /* 0x0001e2000c10150c */
[C---:B------:R-:W-:Y:S02]  /*60a0*/  ISETP.GT.AND P5, PT, R0.reuse, 0x40, P6 ;  /* 0x000000400000780c */ /* 0x040fe400037a4270 */
[----:B------:R-:W-:-:S11]  /*60b0*/  ISETP.GT.AND P6, PT, R0, 0x48, P6 ;  /* 0x000000480000780c */ /* 0x000fd600037c4270 */
[----:B------:R-:W-:Y:S01]  /*60c0*/  @P5 STG.E.U16 desc[UR12][R8.64], R24 ;  /* 0x0000001808005986 */ /* 0x000fe2000c10150c */
[----:B------:R-:W-:-:S04]  /*60d0*/  ISETP.GT.AND P5, PT, R88, 0x1, PT ;  /* 0x000000015800780c */ /* 0x000fc80003fa4270 */
[----:B------:R-:W-:-:S13]  /*60e0*/  ISETP.GT.AND P5, PT, R0, 0x40, P5 ;  /* 0x000000400000780c */ /* 0x000fda0002fa4270 */
[----:B0-----:R-:W-:Y:S02]  /*60f0*/  @P5 IMAD.MOV.U32 R4, RZ, RZ, R8 ;  /* 0x000000ffff045224 */ /* 0x001fe400078e0008 */
[----:B------:R-:W-:-:S05]  /*6100*/  @P5 IMAD.MOV.U32 R5, RZ, RZ, R9 ;  /* 0x000000ffff055224 */ /* 0x000fca00078e0009 */
[----:B------:R0:W-:Y:S01]  /*6110*/  @P5 STG.E.U16 desc[UR12][R4.64+0x2], R25 ;  /* 0x0000021904005986 */ /* 0x0001e2000c10150c */
[----:B------:R-:W-:-:S03]  /*6120*/  ISETP.NE.AND P5, PT, R14, RZ, PT ;  /* 0x000000ff0e00720c */ /* 0x000fc60003fa5270 */
[----:B------:R-:W-:Y:S01]  /*6130*/  @P6 STG.E.U16 desc[UR12][R10.64], R26 ;  /* 0x0000001a0a006986 */ /* 0x000fe2000c10150c */
[----:B------:R-:W-:-:S04]  /*6140*/  ISETP.GT.AND P6, PT, R88, 0x1, PT ;  /* 0x000000015800780c */ /* 0x000fc80003fc4270 */
[----:B------:R-:W-:-:S13]  /*6150*/  ISETP.GT.AND P6, PT, R0, 0x48, P6 ;  /* 0x000000480000780c */ /* 0x000fda00037c4270 */
[----:B------:R-:W-:Y:S01]  /*6160*/  @P6 STG.E.U16 desc[UR12][R12.64+0x2], R27 ;  /* 0x0000021b0c006986 */ /* 0x000fe2000c10150c */
[----:B------:R-:W-:-:S04]  /*6170*/  ISETP.GT.AND P6, PT, R88, 0x8, PT ;  /* 0x000000085800780c */ /* 0x000fc80003fc4270 */
[----:B------:R-:W-:-:S13]  /*6180*/  ISETP.GT.AND P6, PT, R0, 0x40, P6 ;  /* 0x000000400000780c */ /* 0x000fda00037c4270 */
[----:B0-----:R-:W-:Y:S02]  /*6190*/  @P6 IMAD.MOV.U32 R4, RZ, RZ, R8 ;  /* 0x000000ffff046224 */ /* 0x001fe400078e0008 */
[----:B------:R-:W-:-:S05]  /*61a0*/  @P6 IMAD.MOV.U32 R5, RZ, RZ, R9 ;  /* 0x000000ffff056224 */ /* 0x000fca00078e0009 */
[----:B------:R0:W-:Y:S01]  /*61b0*/  @P6 STG.E.U16 desc[UR12][R4.64+0x10], R28 ;  /* 0x0000101c04006986 */ /* 0x0001e2000c10150c */
[----:B------:R-:W-:-:S04]  /*61c0*/  ISETP.GT.AND P6, PT, R88, 0x9, PT ;  /* 0x000000095800780c */ /* 0x000fc80003fc4270 */
[----:B------:R-:W-:-:S13]  /*61d0*/  ISETP.GT.AND P6, PT, R0, 0x40, P6 ;  /* 0x000000400000780c */ /* 0x000fda00037c4270 */
[----:B0-----:R-:W-:Y:S02]  /*61e0*/  @P6 IMAD.MOV.U32 R4, RZ, RZ, R8 ;  /* 0x000000ffff046224 */ /* 0x001fe400078e0008 */
[----:B------:R-:W-:-:S05]  /*61f0*/  @P6 IMAD.MOV.U32 R5, RZ, RZ, R9 ;  /* 0x000000ffff056224 */ /* 0x000fca00078e0009 */
[----:B------:R0:W-:Y:S01]  /*6200*/  @P6 STG.E.U16 desc[UR12][R4.64+0x12], R29 ;  /* 0x0000121d04006986 */ /* 0x0001e2000c10150c */
[----:B------:R-:W-:-:S04]  /*6210*/  ISETP.GT.AND P6, PT, R88, 0x8, PT ;  /* 0x000000085800780c */ /* 0x000fc80003fc4270 */
[----:B------:R-:W-:-:S13]  /*6220*/  ISETP.GT.AND P6, PT, R0, 0x48, P6 ;  /* 0x000000480000780c */ /* 0x000fda00037c4270 */
        /* <DEDUP_REMOVED lines=52> */
[C---:B------:R-:W-:Y:S02]  /*6570*/  ISETP.GT.AND P6, PT, R0.reuse, 0x40, P5 ;  /* 0x000000400000780c */ /* 0x040fe40002fc4270 */
[----:B------:R-:W-:-:S11]  /*6580*/  ISETP.GT.AND P5, PT, R0, 0x48, P5 ;  /* 0x000000480000780c */ /* 0x000fd60002fa4270 */
[----:B0-----:R-:W-:Y:S02]  /*6590*/  @P6 IMAD.MOV.U32 R4, RZ, RZ, R8 ;  /* 0x000000ffff046224 */ /* 0x001fe400078e0008 */
[----:B------:R-:W-:-:S05]  /*65a0*/  @P6 IMAD.MOV.U32 R5, RZ, RZ, R9 ;  /* 0x000000ffff056224 */ /* 0x000fca00078e0009 */
[----:B------:R0:W-:Y:S01]  /*65b0*/  @P6 STG.E.U16 desc[UR12][R4.64+0x50], R44 ;  /* 0x0000502c04006986 */ /* 0x0001e2000c10150c */
[C---:B------:R-:W-:Y:S02]  /*65c0*/  ISETP.GT.AND P6, PT, R0.reuse, 0x40, P0 ;  /* 0x000000400000780c */ /* 0x040fe400007c4270 */
[----:B------:R-:W-:-:S11]  /*65d0*/  ISETP.GT.AND P0, PT, R0, 0x48, P0 ;  /* 0x000000480000780c */ /* 0x000fd60000704270 */
[----:B0-----:R-:W-:Y:S02]  /*65e0*/  @P6 IMAD.MOV.U32 R4, RZ, RZ, R8 ;  /* 0x000000ffff046224 */ /* 0x001fe400078e0008 */
[----:B------:R-:W-:-:S05]  /*65f0*/  @P6 IMAD.MOV.U32 R5, RZ, RZ, R9 ;  /* 0x000000ffff056224 */ /* 0x000fca00078e0009 */
[----:B------:R0:W-:Y:S01]  /*6600*/  @P6 STG.E.U16 desc[UR12][R4.64+0x52], R45 ;  /* 0x0000522d04006986 */ /* 0x0001e2000c10150c */
[C---:B------:R-:W-:Y:S02]  /*6610*/  ISETP.GT.AND P6, PT, R0.reuse, 0x40, P4 ;  /* 0x000000400000780c */ /* 0x040fe400027c4270 */
[C---:B------:R-:W-:Y:S01]  /*6620*/  ISETP.GT.AND P4, PT, R0.reuse, 0x48, P4 ;  /* 0x000000480000780c */ /* 0x040fe20002784270 */
[----:B------:R-:W-:Y:S01]  /*6630*/  @P5 STG.E.U16 desc[UR12][R2.64+0x50], R46 ;  /* 0x0000502e02005986 */ /* 0x000fe2000c10150c */
[C---:B------:R-:W-:Y:S02]  /*6640*/  ISETP.GT.AND P5, PT, R0.reuse, 0x40, P1 ;  /* 0x000000400000780c */ /* 0x040fe40000fa4270 */
[C---:B------:R-:W-:Y:S01]  /*6650*/  ISETP.GT.AND P1, PT, R0.reuse, 0x48, P1 ;  /* 0x000000480000780c */ /* 0x040fe20000f24270 */
[----:B------:R-:W-:Y:S01]  /*6660*/  @P0 STG.E.U16 desc[UR12][R2.64+0x52], R47 ;  /* 0x0000522f02000986 */ /* 0x000fe2000c10150c */
[C---:B------:R-:W-:Y:S02]  /*6670*/  ISETP.GT.AND P0, PT, R0.reuse, 0x40, P3 ;  /* 0x000000400000780c */ /* 0x040fe40001f04270 */
[----:B------:R-:W-:-:S03]  /*6680*/  ISETP.GT.AND P3, PT, R0, 0x48, P3 ;  /* 0x000000480000780c */ /* 0x000fc60001f64270 */
[----:B0-----:R-:W-:Y:S02]  /*6690*/  @P6 IMAD.MOV.U32 R4, RZ, RZ, R8 ;  /* 0x000000ffff046224 */ /* 0x001fe400078e0008 */
[----:B------:R-:W-:-:S05]  /*66a0*/  @P6 IMAD.MOV.U32 R5, RZ, RZ, R9 ;  /* 0x000000ffff056224 */ /* 0x000fca00078e0009 */
[----:B------:R0:W-:Y:S01]  /*66b0*/  @P6 STG.E.U16 desc[UR12][R4.64+0x60], R48 ;  /* 0x0000603004006986 */ /* 0x0001e2000c10150c */
[C---:B------:R-:W-:Y:S02]  /*66c0*/  ISETP.GT.AND P6, PT, R0.reuse, 0x40, P2 ;  /* 0x000000400000780c */ /* 0x040fe400017c4270 */
[----:B------:R-:W-:Y:S01]  /*66d0*/  ISETP.GT.AND P2, PT, R0, 0x48, P2 ;  /* 0x000000480000780c */ /* 0x000fe20001744270 */
[----:B0-----:R-:W-:Y:S02]  /*66e0*/  @P0 IMAD.MOV.U32 R4, RZ, RZ, R8 ;  /* 0x000000ffff040224 */ /* 0x001fe400078e0008 */
[----:B------:R-:W-:-:S05]  /*66f0*/  @P0 IMAD.MOV.U32 R5, RZ, RZ, R9 ;  /* 0x000000ffff050224 */ /* 0x000fca00078e0009 */
[----:B------:R0:W-:Y:S04]  /*6700*/  @P0 STG.E.U16 desc[UR12][R4.64+0x62], R49 ;  /* 0x0000623104000986 */ /* 0x0001e8000c10150c */
[----:B------:R1:W-:Y:S04]  /*6710*/  @P4 STG.E.U16 desc[UR12][R2.64+0x60], R50 ;  /* 0x0000603202004986 */ /* 0x0003e8000c10150c */
[----:B------:R1:W-:Y:S01]  /*6720*/  @P3 STG.E.U16 desc[UR12][R2.64+0x62], R51 ;  /* 0x0000623302003986 */ /* 0x0003e2000c10150c */
[----:B0-----:R-:W-:Y:S02]  /*6730*/  @P6 IMAD.MOV.U32 R4, RZ, RZ, R8 ;  /* 0x000000ffff046224 */ /* 0x001fe400078e0008 */
[----:B------:R-:W-:-:S05]  /*6740*/  @P6 IMAD.MOV.U32 R5, RZ, RZ, R9 ;  /* 0x000000ffff056224 */ /* 0x000fca00078e0009 */
[----:B------:R1:W-:Y:S04]  /*6750*/  @P6 STG.E.U16 desc[UR12][R4.64+0x70], R52 ;  /* 0x0000703404006986 */ /* 0x0003e8000c10150c */
[----:B------:R1:W-:Y:S04]  /*6760*/  @P5 STG.E.U16 desc[UR12][R8.64+0x72], R53 ;  /* 0x0000723508005986 */ /* 0x0003e8000c10150c */
[----:B------:R1:W-:Y:S01]  /*6770*/  @P2 STG.E.U16 desc[UR12][R2.64+0x70], R54 ;  /* 0x0000703602002986 */ /* 0x0003e2000c10150c */
[----:B------:R-:W-:Y:S05]  /*6780*/  @!P1 EXIT ;  /* 0x000000000000994d */ /* 0x000fea0003800000 */
[----:B------:R-:W-:-:S05]  /*6790*/  F2FP.F16.F32.PACK_AB R55, RZ, R55 ;  /* 0x00000037ff37723e */ /* 0x000fca00000000ff */
[----:B------:R-:W-:Y:S01]  /*67a0*/  STG.E.U16 desc[UR12][R2.64+0x72], R55 ;  /* 0x0000723702007986 */ /* 0x000fe2000c10150c */
[----:B------:R-:W-:Y:S05]  /*67b0*/  EXIT ;  /* 0x000000000000794d */ /* 0x000fea0003800000 */
.L_x_10:
[----:B------:R-:W-:-:S13]  /*67c0*/  ISETP.NE.AND P0, PT, R4, RZ, PT ;  /* 0x000000ff0400720c */ /* 0x000fda0003f05270 */
[----:B------:R-:W-:Y:S05]  /*67d0*/  @P0 EXIT ;  /* 0x000000000000094d */ /* 0x000fea0003800000 */
[----:B------:R-:W-:-:S13]  /*67e0*/  ELECT P0, URZ, PT ;  /* 0x00000000003f782f */ /* 0x000fda0003800000 */
[----:B------:R-:W-:Y:S05]  /*67f0*/  @!P0 BRA `(.L_x_145) ;  /* 0x0000000400d48947 */ /* 0x000fea0003800000 */
[----:B------:R-:W-:Y:S02]  /*6800*/  ISETP.GE.AND P0, PT, R14, 0x1, PT ;  /* 0x000000010e00780c */ /* 0x000fe40003f06270 */
[----:B------:R-:W-:-:S04]  /*6810*/  SHF.R.S32.HI R2, RZ, 0x1f, R9 ;  /* 0x0000001fff027819 */ /* 0x000fc80000011409 */
[----:B------:R-:W-:-:S07]  /*6820*/  LEA.HI R6, R2, R9, RZ, 0x7 ;  /* 0x0000000902067211 */ /* 0x000fce00078f38ff */
[----:B------:R-:W-:Y:S05]  /*6830*/  @!P0 BRA `(.L_x_145) ;  /* 0x0000000400c48947 */ /* 0x000fea0003800000 */
[----:B------:R-:W0:Y:S01]  /*6840*/  S2R R4, SR_CTAID.X ;  /* 0x0000000000047919 */ /* 0x000e220000002500 */
[----:B------:R-:W1:Y:S01]  /*6850*/  LDC.64 R2, c[0x0][0x4f8] ;  /* 0x00013e00ff027b82 */ /* 0x000e620000000a00 */
[----:B------:R-:W-:Y:S01]  /*6860*/  LOP3.LUT R6, R6, 0xffffff80, RZ, 0xc0, !PT ;  /* 0xffffff8006067812 */ /* 0x000fe200078ec0ff */
[----:B------:R-:W-:Y:S01]  /*6870*/  ULDC.64 UR4, c[0x0][0x4c0] ;  /* 0x0001300000047ab9 */ /* 0x000fe20000000a00 */
[----:B------:R-:W-:Y:S01]  /*6880*/  LOP3.LUT P0, RZ, R9, 0x1f, RZ, 0xc0, !PT ;  /* 0x0000001f09ff7812 */ /* 0x000fe2000780c0ff */
[----:B------:R-:W-:Y:S01]  /*6890*/  IMAD.SHL.U32 R97, R97, 0x40, RZ ;  /* 0x0000004061617824 */ /* 0x000fe200078e00ff */
[----:B------:R-:W-:Y:S01]  /*68a0*/  LOP3.LUT R11, R0, 0x2, RZ, 0xfc, !PT ;  /* 0x00000002000b7812 */ /* 0x000fe200078efcff */
[----:B------:R-:W-:Y:S02]  /*68b0*/  IMAD.IADD R6, R9, 0x1, -R6 ;  /* 0x0000000109067824 */ /* 0x000fe400078e0a06 */
[----:B------:R-:W2:Y:S01]  /*68c0*/  LDC R5, c[0x0][0x500] ;  /* 0x00014000ff057b82 */ /* 0x000ea20000000800 */
[----:B------:R-:W-:-:S02]  /*68d0*/  VIADD R13, R7, 0x1 ;  /* 0x00000001070d7836 */ /* 0x000fc40000000000 */
[C---:B------:R-:W-:Y:S01]  /*68e0*/  ISETP.NE.AND P2, PT, R6.reuse, RZ, PT ;  /* 0x000000ff0600720c */ /* 0x040fe20003f45270 */
[----:B------:R-:W-:Y:S01]  /*68f0*/  IMAD.MOV.U32 R12, RZ, RZ, RZ ;  /* 0x000000ffff0c7224 */ /* 0x000fe200078e00ff */
[----:B------:R-:W-:Y:S01]  /*6900*/  ISETP.NE.OR P0, PT, R6, RZ, !P0 ;  /* 0x000000ff0600720c */ /* 0x000fe20004705670 */
[----:B-1----:R-:W-:Y:S01]  /*6910*/  IMAD R95, R95, UR4, R2 ;  /* 0x000000045f5f7c24 */ /* 0x002fe2000f8e0202 */
[----:B------:R-:W-:Y:S01]  /*6920*/  ULDC UR4, c[0x0][0x4c8] ;  /* 0x0001320000047ab9 */ /* 0x000fe20000000800 */
[----:B------:R-:W-:Y:S02]  /*6930*/  IMAD R20, R20, UR5, R3 ;  /* 0x0000000514147c24 */ /* 0x000fe4000f8e0203 */
[----:B------:R-:W-:Y:S02]  /*6940*/  IMAD.MOV.U32 R2, RZ, RZ, 0x1 ;  /* 0x00000001ff027424 */ /* 0x000fe400078e00ff */
[----:B------:R-:W-:Y:S02]  /*6950*/  IMAD.MOV.U32 R3, RZ, RZ, RZ ;  /* 0x000000ffff037224 */ /* 0x000fe400078e00ff */
[----:B0-----:R-:W-:-:S02]  /*6960*/  IMAD.SHL.U32 R6, R4, 0x80, RZ ;  /* 0x0000008004067824 */ /* 0x001fc400078e00ff */
[----:B--2---:R-:W-:Y:S02]  /*6970*/  IMAD R9, R94, UR4, R5 ;  /* 0x000000045e097c24 */ /* 0x004fe4000f8e0205 */
[----:B------:R-:W-:-:S07]  /*6980*/  VIADD R10, R6, 0x40 ;  /* 0x00000040060a7836 */ /* 0x000fce0000000000 */
.L_x_149:
[----:B------:R-:W0:Y:S01]  /*6990*/  S2R R5, SR_CgaCtaId ;  /* 0x0000000000057919 */ /* 0x000e220000008800 */
[----:B------:R-:W-:-:S04]  /*69a0*/  MOV R4, 0x400 ;  /* 0x0000040000047802 */ /* 0x000fc80000000f00 */
[----:B0-----:R-:W-:Y:S02]  /*69b0*/  LEA R8, R5, R4, 0x18 ;  /* 0x0000000405087211 */ /* 0x001fe400078ec0ff */
[----:B------:R-:W-:-:S03]  /*69c0*/  SHF.L.U32 R4, R2, 0x1f, RZ ;  /* 0x0000001f02047819 */ /* 0x000fc600000006ff */
[----:B------:R-:W-:-:S07]  /*69d0*/  IMAD R5, R3, 0x8, R8 ;  /* 0x0000000803057824 */ /* 0x000fce00078e0208 */
.L_x_146:
[----:B0-----:R0:W1:Y:S02]  /*69e0*/  SYNCS.PHASECHK.TRANS64.TRYWAIT P1, [R5+URZ+0x36090], R4 ;  /* 0x03609004050075a7 */ /* 0x001064000802017f */
[----:B-1----:R-:W-:Y:S05]  /*69f0*/  @!P1 NANOSLEEP.SYNCS 0x989680 ;  /* 0x009896800000995d */ /* 0x002fea0003900000 */
[----:B------:R-:W1:Y:S02]  /*6a00*/  @!P1 SYNCS.PHASECHK.TRANS64 P1, [R5+URZ+0x36090], R4 ;  /* 0x03609004050095a7 */ /* 0x000e64000802007f */
[----:B-1----:R-:W-:Y:S05]  /*6a10*/  @!P1 BRA `(.L_x_146) ;  /* 0xfffffffc00f09947 */ /* 0x002fea000383ffff */
[----:B0-----:R-:W0:Y:S02]  /*6a20*/  @!P2 LDC R4, c[0x0][0x580] ;  /* 0x00016000ff04ab82 */ /* 0x001e240000000800 */
[----:B0-----:R0:W-:Y:S02]  /*6a30*/  @!P2 SYNCS.ARRIVE.TRANS64 RZ, [R5+URZ+0x36000], R4 ;  /* 0x0360000405ffa9a7 */ /* 0x0011e4000800003f */
[----:B0-----:R-:W-:-:S04]  /*6a40*/  PRMT R4, R11, 0x9910, RZ ;  /* 0x000099100b047816 */ /* 0x001fc800000000ff */
[----:B------:R-:W-:-:S13]  /*6a50*/  ISETP.NE.AND P1, PT, R4, 0x2, PT ;  /* 0x000000020400780c */ /* 0x000fda0003f25270 */
[----:B------:R-:W-:Y:S05]  /*6a60*/  @P1 BRA `(.L_x_147) ;  /* 0x0000000000041947 */ /* 0x000fea0003800000 */
[----:B------:R-:W-:Y:S01]  /*6a70*/  BPT.TRAP 0x1 ;  /* 0x000000040000795c */ /* 0x000fe20000300000 */
.L_x_147:
[----:B------:R-:W-:Y:S05]  /*6a80*/  @P0 BRA `(.L_x_148) ;  /* 0x0000000000040947 */ /* 0x000fea0003800000 */
[----:B------:R-:W-:Y:S01]  /*6a90*/  BPT.TRAP 0x1 ;  /* 0x000000040000795c */ /* 0x000fe20000300000 */
.L_x_148:
[----:B------:R-:W-:Y:S01]  /*6aa0*/  ULDC UR6, c[0x0][0x490] ;  /* 0x0001240000067ab9 */ /* 0x000fe20000000800 */
[C---:B------:R-:W-:Y:S01]  /*6ab0*/  R2UR UR15, R12.reuse ;  /* 0x000000000c0f72ca */ /* 0x040fe200000e0000 */
[----:B------:R-:W-:Y:S01]  /*6ac0*/  UISETP.NE.AND UP0, UPT, UR6, 0x1, UPT ;  /* 0x000000010600788c */ /* 0x000fe2000bf05270 */
[----:B------:R-:W-:Y:S01]  /*6ad0*/  R2UR UR19, R12 ;  /* 0x000000000c1372ca */ /* 0x000fe200000e0000 */
[----:B------:R-:W-:Y:S01]  /*6ae0*/  ULDC UR26, c[0x0][0x49c] ;  /* 0x00012700001a7ab9 */ /* 0x000fe20000000800 */
[----:B------:R-:W-:Y:S01]  /*6af0*/  ULDC UR27, c[0x0][0x4a8] ;  /* 0x00012a00001b7ab9 */ /* 0x000fe20000000800 */
[----:B------:R-:W-:Y:S01]  /*6b00*/  UISETP.NE.AND UP1, UPT, UR26, 0x1, UPT ;  /* 0x000000011a00788c */ /* 0x000fe2000bf25270 */
[----:B------:R-:W-:Y:S01]  /*6b10*/  IMAD.U32 R4, R20, 0x20, R95 ;  /* 0x0000002014047824 */ /* 0x000fe200078e005f */
[----:B------:R-:W-:Y:S01]  /*6b20*/  ULDC.64 UR10, c[0x0][0x198] ;  /* 0x00006600000a7ab9 */ /* 0x000fe20000000a00 */
[----:B------:R-:W-:Y:S01]  /*6b30*/  UIADD3 UR6, -UR6, URZ, URZ ;  /* 0x0000003f06067290 */ /* 0x000fe2000fffe13f */
[----:B------:R-:W-:Y:S01]  /*6b40*/  R2UR UR16, R3 ;  /* 0x00000000031072ca */ /* 0x000fe200000e0000 */
[----:B------:R-:W-:Y:S01]  /*6b50*/  UIADD3 UR28, UP2, UR10, 0x1f0, URZ ;  /* 0x000001f00a1c7890 */ /* 0x000fe2000ff5e03f */
[----:B------:R-:W-:Y:S01]  /*6b60*/  IMAD.U32 R4, R9, 0x400, R4 ;  /* 0x0000040009047824 */ /* 0x000fe200078e0004 */
[----:B------:R-:W-:Y:S01]  /*6b70*/  @UP0 ULDC UR4, c[0x0][0x494] ;  /* 0x0001250000040ab9 */ /* 0x000fe20000000800 */
[----:B------:R-:W-:Y:S01]  /*6b80*/  @UP0 ULDC UR7, c[0x0][0x498] ;  /* 0x0001260000070ab9 */ /* 0x000fe20000000800 */
[----:B------:R-:W-:Y:S01]  /*6b90*/  UIMAD.WIDE.U32 UR4, UR15, UR4, URZ ;  /* 0x000000040f0472a5 */ /* 0x000fe2000f8e003f */
[----:B------:R-:W-:Y:S01]  /*6ba0*/  R2UR UR17, R5 ;  /* 0x00000000051172ca */ /* 0x000fe200000e0000 */
[----:B------:R-:W-:Y:S01]  /*6bb0*/  @UP1 ULDC.64 UR8, c[0x0][0x4a0] ;  /* 0x0001280000081ab9 */ /* 0x000fe20000000a00 */
[----:B------:R-:W-:Y:S01]  /*6bc0*/  UIADD3.X UR29, URZ, UR11, URZ, UP2, !UPT ;  /* 0x0000000b3f1d7290 */ /* 0x000fe200097fe43f */
[----:B------:R-:W-:Y:S01]  /*6bd0*/  VIADD R13, R13, 0xffffffff ;  /* 0xffffffff0d0d7836 */ /* 0x000fe20000000000 */
[----:B------:R-:W-:Y:S01]  /*6be0*/  @UP0 USHF.R.U32.HI UR15, URZ, UR7, UR5 ;  /* 0x000000073f0f0299 */ /* 0x000fe20008011605 */
[----:B------:R-:W-:Y:S01]  /*6bf0*/  R2UR UR31, R97 ;  /* 0x00000000611f72ca */ /* 0x000fe200000e0000 */
[----:B------:R-:W-:Y:S01]  /*6c00*/  UISETP.NE.AND UP0, UPT, UR27, 0x1, UPT ;  /* 0x000000011b00788c */ /* 0x000fe2000bf05270 */
[----:B------:R-:W-:Y:S01]  /*6c10*/  R2UR UR18, R6 ;  /* 0x00000000061272ca */ /* 0x000fe200000e0000 */
[----:B------:R-:W-:Y:S01]  /*6c20*/  UIMAD.WIDE.U32 UR4, UR15, UR8, URZ ;  /* 0x000000080f0472a5 */ /* 0x000fe2000f8e003f */
[----:B------:R-:W-:Y:S01]  /*6c30*/  ISETP.GT.AND P3, PT, R13, 0x1, PT ;  /* 0x000000010d00780c */ /* 0x000fe20003f64270 */
[----:B------:R-:W-:Y:S01]  /*6c40*/  UIMAD UR6, UR15, UR6, UR19 ;  /* 0x000000060f0672a4 */ /* 0x000fe2000f8e0213 */
[----:B------:R-:W-:Y:S01]  /*6c50*/  VIADD R12, R12, 0x20 ;  /* 0x000000200c0c7836 */ /* 0x000fe20000000000 */
[----:B------:R-:W-:Y:S01]  /*6c60*/  UMOV UR24, UR15 ;  /* 0x0000000f00187c82 */ /* 0x000fe20008000000 */
[----:B------:R-:W-:-:S02]  /*6c70*/  @UP1 USHF.R.U32.HI UR24, URZ, UR9, UR5 ;  /* 0x000000093f181299 */ /* 0x000fc40008011605 */
[----:B------:R-:W-:Y:S01]  /*6c80*/  UIADD3 UR22, UP1, UR10, 0xf0, URZ ;  /* 0x000000f00a167890 */ /* 0x000fe2000ff3e03f */
[----:B------:R-:W-:Y:S01]  /*6c90*/  R2UR UR5, R8 ;  /* 0x00000000080572ca */ /* 0x000fe200000e0000 */
[----:B------:R-:W-:Y:S01]  /*6ca0*/  ULDC UR25, c[0x0][0x4cc] ;  /* 0x0001330000197ab9 */ /* 0x000fe20000000800 */
[----:B------:R-:W-:Y:S01]  /*6cb0*/  @UP0 ULDC UR10, c[0x0][0x4ac] ;  /* 0x00012b00000a0ab9 */ /* 0x000fe20000000800 */
[----:B------:R-:W-:Y:S01]  /*6cc0*/  UIADD3.X UR23, URZ, UR11, URZ, UP1, !UPT ;  /* 0x0000000b3f177290 */ /* 0x000fe20008ffe43f */
[C---:B------:R-:W-:Y:S01]  /*6cd0*/  IMAD R8, R3.reuse, 0x1000, R8 ;  /* 0x0000100003087824 */ /* 0x040fe200078e0208 */
[----:B------:R-:W-:Y:S01]  /*6ce0*/  ULDC UR14, c[0x0][0x4ec] ;  /* 0x00013b00000e7ab9 */ /* 0x000fe20000000800 */
[----:B------:R-:W-:Y:S01]  /*6cf0*/  UIMAD.WIDE.U32 UR10, UR24, UR10, URZ ;  /* 0x0000000a180a72a5 */ /* 0x000fe2000f8e003f */
[----:B------:R-:W-:Y:S01]  /*6d00*/  VIADD R3, R3, 0x1 ;  /* 0x0000000103037836 */ /* 0x000fe20000000000 */
[----:B------:R-:W-:Y:S01]  /*6d10*/  @UP0 ULDC UR32, c[0x0][0x4b0] ;  /* 0x00012c0000200ab9 */ /* 0x000fe20000000800 */
[----:B------:R-:W-:Y:S01]  /*6d20*/  UIMAD UR25, UR6, UR25, UR14 ;  /* 0x00000019061972a4 */ /* 0x000fe2000f8e020e */
[----:B------:R-:W-:Y:S01]  /*6d30*/  R2UR UR4, R8 ;  /* 0x00000000080472ca */ /* 0x000fe200000e0000 */
[----:B------:R-:W-:Y:S01]  /*6d40*/  ULDC.64 UR8, c[0x0][0x4d0] ;  /* 0x0001340000087ab9 */ /* 0x000fe20000000a00 */
[----:B------:R-:W-:Y:S01]  /*6d50*/  UMOV UR14, UR24 ;  /* 0x00000018000e7c82 */ /* 0x000fe20008000000 */
[----:B------:R-:W-:Y:S01]  /*6d60*/  @UP0 USHF.R.U32.HI UR14, URZ, UR32, UR11 ;  /* 0x000000203f0e0299 */ /* 0x000fe2000801160b */
[----:B------:R-:W-:Y:S01]  /*6d70*/  R2UR UR6, R10 ;  /* 0x000000000a0672ca */ /* 0x000fe200000e0000 */
[----:B------:R-:W-:Y:S01]  /*6d80*/  UIADD3 UR11, -UR24, URZ, URZ ;  /* 0x0000003f180b7290 */ /* 0x000fe2000fffe13f */
[----:B------:R-:W-:Y:S01]  /*6d90*/  ISETP.NE.AND P1, PT, R3, 0x12, PT ;  /* 0x000000120300780c */ /* 0x000fe20003f25270 */
[----:B------:R-:W-:-:S02]  /*6da0*/  UIADD3 UR10, -UR14, URZ, URZ ;  /* 0x0000003f0e0a7290 */ /* 0x000fc4000fffe13f */
[----:B------:R-:W-:Y:S01]  /*6db0*/  UIMAD UR11, UR26, UR11, UR15 ;  /* 0x0000000b1a0b72a4 */ /* 0x000fe2000f8e020f */
[----:B------:R-:W-:Y:S01]  /*6dc0*/  R2UR UR15, R4 ;  /* 0x00000000040f72ca */ /* 0x000fe200000e0000 */
[----:B------:R-:W-:Y:S01]  /*6dd0*/  ULEA UR16, UR16, UR5, 0xd ;  /* 0x0000000510107291 */ /* 0x000fe2000f8e683f */
[----:B------:R-:W-:Y:S01]  /*6de0*/  SEL R5, RZ, 0x1, P1 ;  /* 0x00000001ff057807 */ /* 0x000fe20000800000 */
[----:B------:R-:W-:Y:S01]  /*6df0*/  UIMAD UR10, UR27, UR10, UR24 ;  /* 0x0000000a1b0a72a4 */ /* 0x000fe2000f8e0218 */
[----:B------:R-:W-:Y:S01]  /*6e00*/  SEL R3, R3, RZ, P1 ;  /* 0x000000ff03037207 */ /* 0x000fe20000800000 */
[----:B------:R-:W-:Y:S01]  /*6e10*/  ULDC.64 UR12, c[0x0][0x4f0] ;  /* 0x00013c00000c7ab9 */ /* 0x000fe20000000a00 */
[----:B------:R-:W-:Y:S01]  /*6e20*/  UIADD3 UR17, UR17, 0x36000, URZ ;  /* 0x0003600011117890 */ /* 0x000fe2000fffe03f */
[----:B------:R-:W-:Y:S01]  /*6e30*/  LOP3.LUT R2, R2, R5, RZ, 0x3c, !PT ;  /* 0x0000000502027212 */ /* 0x000fe200078e3cff */
[----:B------:R-:W-:Y:S02]  /*6e40*/  UIADD3 UR30, UR4, 0x24000, URZ ;  /* 0x00024000041e7890 */ /* 0x000fe4000fffe03f */
[----:B------:R-:W-:-:S02]  /*6e50*/  UIADD3 UR4, UR16, 0x1000, URZ ;  /* 0x0000100010047890 */ /* 0x000fc4000fffe03f */
[----:B------:R-:W-:Y:S02]  /*6e60*/  UIMAD UR12, UR11, UR8, UR12 ;  /* 0x000000080b0c72a4 */ /* 0x000fe4000f8e020c */
[----:B------:R-:W-:Y:S02]  /*6e70*/  UIMAD UR13, UR10, UR9, UR13 ;  /* 0x000000090a0d72a4 */ /* 0x000fe4000f8e020d */
[----:B------:R-:W-:Y:S01]  /*6e80*/  UPRMT UR15, UR15, 0x5410, URZ ;  /* 0x000054100f0f7896 */ /* 0x000fe2000800003f */
[----:B------:R-:W-:Y:S01]  /*6e90*/  UMOV UR20, 0x0 ;  /* 0x0000000000147882 */ /* 0x000fe20000000000 */
[----:B------:R-:W-:Y:S01]  /*6ea0*/  UMOV UR21, 0x10000000 ;  /* 0x1000000000157882 */ /* 0x000fe20000000000 */
[----:B------:R-:W-:Y:S01]  /*6eb0*/  UMOV UR7, UR19 ;  /* 0x0000001300077c82 */ /* 0x000fe20008000000 */
[----:B------:R-:W-:Y:S01]  /*6ec0*/  UMOV UR5, UR17 ;  /* 0x0000001100057c82 */ /* 0x000fe20008000000 */
[----:B------:R0:W-:Y:S01]  /*6ed0*/  UTMALDG.2D [UR16], [UR22], desc[UR20] ;  /* 0x00001410160075b4 */ /* 0x0001e20008009000 */
[----:B------:R-:W-:Y:S01]  /*6ee0*/  UMOV UR10, UR31 ;  /* 0x0000001f000a7c82 */ /* 0x000fe20008000000 */
[----:B------:R-:W-:Y:S01]  /*6ef0*/  UMOV UR9, UR17 ;  /* 0x0000001100097c82 */ /* 0x000fe20008000000 */
[----:B------:R-:W-:Y:S01]  /*6f00*/  UMOV UR8, UR30 ;  /* 0x0000001e00087c82 */ /* 0x000fe20008000000 */
[----:B------:R-:W-:Y:S01]  /*6f10*/  UMOV UR11, UR25 ;  /* 0x00000019000b7c82 */ /* 0x000fe20008000000 */
[----:B------:R0:W-:Y:S01]  /*6f20*/  UTMALDG.2D [UR4], [UR22], desc[UR20] ;  /* 0x00001404160075b4 */ /* 0x0001e20008009000 */
[----:B------:R0:W-:Y:S02]  /*6f30*/  UTMALDG.5D.IM2COL [UR8], [UR28], UR15 ;  /* 0x000000081c0073b4 */ /* 0x0001e4000806000f */
[----:B0-----:R-:W-:Y:S05]  /*6f40*/  @P3 BRA `(.L_x_149) ;  /* 0xfffffff800903947 */ /* 0x001fea000383ffff */
.L_x_145:
[----:B------:R-:W-:Y:S01]  /*6f50*/  ISETP.GE.U32.AND P2, PT, R7, 0x12, PT ;  /* 0x000000120700780c */ /* 0x000fe20003f46070 */
[----:B------:R-:W-:Y:S05]  /*6f60*/  WARPSYNC.ALL ;  /* 0x0000000000007948 */ /* 0x000fea0003800000 */
[----:B------:R-:W-:-:S07]  /*6f70*/  ELECT P1, URZ, PT ;  /* 0x00000000003f782f */ /* 0x000fce0003820000 */
[----:B------:R-:W-:-:S05]  /*6f80*/  @P2 IMAD.WIDE.U32 R2, R7, 0x38e38e39, RZ ;  /* 0x38e38e3907022825 */ /* 0x000fca00078e00ff */
[----:B------:R-:W-:-:S04]  /*6f90*/  @P2 SHF.R.U32.HI R2, RZ, 0x2, R3 ;  /* 0x00000002ff022819 */ /* 0x000fc80000011603 */
[----:B------:R-:W-:-:S04]  /*6fa0*/  @P2 LOP3.LUT R2, R2, 0x1, RZ, 0xc0, !PT ;  /* 0x0000000102022812 */ /* 0x000fc800078ec0ff */
[----:B------:R-:W-:Y:S01]  /*6fb0*/  @P2 ISETP.NE.U32.AND P0, PT, R2, 0x1, PT ;  /* 0x000000010200280c */ /* 0x000fe20003f05070 */
[----:B------:R-:W-:-:S12]  /*6fc0*/  @!P1 EXIT ;  /* 0x000000000000994d */ /* 0x000fd80003800000 */
[----:B------:R-:W-:Y:S02]  /*6fd0*/  LOP3.LUT R0, R0, 0x2, RZ, 0xfc, !PT ;  /* 0x0000000200007812 */ /* 0x000fe400078efcff */
[----:B------:R-:W-:Y:S02]  /*6fe0*/  @P2 ISETP.NE.U32.AND.EX P0, PT, RZ, RZ, PT, P0 ;  /* 0x000000ffff00220c */ /* 0x000fe40003f05100 */
[----:B------:R-:W-:Y:S01]  /*6ff0*/  ISETP.NE.AND P1, PT, R0, 0x3, PT ;  /* 0x000000030000780c */ /* 0x000fe20003f25270 */
[----:B------:R-:W-:Y:S01]  /*7000*/  IMAD.MOV.U32 R0, RZ, RZ, 0x1 ;  /* 0x00000001ff007424 */ /* 0x000fe200078e00ff */
[----:B------:R-:W-:-:S11]  /*7010*/  @P2 SEL R0, RZ, 0x1, !P0 ;  /* 0x00000001ff002807 */ /* 0x000fd60004000000 */
[----:B------:R-:W-:Y:S05]  /*7020*/  @!P1 BRA `(.L_x_150) ;  /* 0x0000000000049947 */ /* 0x000fea0003800000 */
[----:B------:R-:W-:Y:S01]  /*7030*/  BPT.TRAP 0x1 ;  /* 0x000000040000795c */ /* 0x000fe20000300000 */
.L_x_150:
[----:B------:R-:W0:Y:S01]  /*7040*/  S2R R5, SR_CgaCtaId ;  /* 0x0000000000057919 */ /* 0x000e220000008800 */
[----:B------:R-:W-:Y:S01]  /*7050*/  IMAD.WIDE.U32 R2, R7, 0x38e38e39, RZ ;  /* 0x38e38e3907027825 */ /* 0x000fe200078e00ff */
[----:B------:R-:W-:-:S04]  /*7060*/  MOV R4, 0x400 ;  /* 0x0000040000047802 */ /* 0x000fc80000000f00 */
[----:B------:R-:W-:-:S05]  /*7070*/  SHF.R.U32.HI R2, RZ, 0x2, R3 ;  /* 0x00000002ff027819 */ /* 0x000fca0000011603 */
[----:B------:R-:W-:Y:S01]  /*7080*/  IMAD R2, R2, -0x12, R7 ;  /* 0xffffffee02027824 */ /* 0x000fe200078e0207 */
[----:B0-----:R-:W-:Y:S02]  /*7090*/  LEA R3, R5, R4, 0x18 ;  /* 0x0000000405037211 */ /* 0x001fe400078ec0ff */
[----:B------:R-:W-:-:S03]  /*70a0*/  SHF.L.U32 R5, R0, 0x1f, RZ ;  /* 0x0000001f00057819 */ /* 0x000fc600000006ff */
[----:B------:R-:W-:-:S04]  /*70b0*/  VIADD R3, R3, 0x36090 ;  /* 0x0003609003037836 */ /* 0x000fc80000000000 */
[----:B------:R-:W-:-:S07]  /*70c0*/  IMAD R4, R2, 0x8, R3 ;  /* 0x0000000802047824 */ /* 0x000fce00078e0203 */
.L_x_151:
[----:B0-----:R0:W1:Y:S02]  /*70d0*/  SYNCS.PHASECHK.TRANS64.TRYWAIT P0, [R4+URZ], R5 ;  /* 0x00000005040075a7 */ /* 0x001064000800017f */
[----:B-1----:R-:W-:Y:S05]  /*70e0*/  @!P0 NANOSLEEP.SYNCS 0x989680 ;  /* 0x009896800000895d */ /* 0x002fea0003900000 */
[----:B------:R-:W1:Y:S02]  /*70f0*/  @!P0 SYNCS.PHASECHK.TRANS64 P0, [R4+URZ], R5 ;  /* 0x00000005040085a7 */ /* 0x000e64000800007f */
[----:B-1----:R-:W-:Y:S05]  /*7100*/  @!P0 BRA `(.L_x_151) ;  /* 0xfffffffc00f08947 */ /* 0x002fea000383ffff */
[----:B------:R-:W-:-:S05]  /*7110*/  VIADD R2, R2, 0x1 ;  /* 0x0000000102027836 */ /* 0x000fca0000000000 */
[----:B------:R-:W-:-:S04]  /*7120*/  ISETP.NE.AND P0, PT, R2, 0x12, PT ;  /* 0x000000120200780c */ /* 0x000fc80003f05270 */
[----:B0-----:R-:W-:Y:S02]  /*7130*/  SEL R5, RZ, 0x1, P0 ;  /* 0x00000001ff057807 */ /* 0x001fe40000000000 */
[----:B------:R-:W-:Y:S02]  /*7140*/  SEL R2, R2, RZ, P0 ;  /* 0x000000ff02027207 */ /* 0x000fe40000000000 */
[----:B------:R-:W-:-:S03]  /*7150*/  LOP3.LUT R7, R0, R5, RZ, 0x3c, !PT ;  /* 0x0000000500077212 */ /* 0x000fc600078e3cff */
[----:B------:R-:W-:Y:S01]  /*7160*/  IMAD R0, R2, 0x8, R3 ;  /* 0x0000000802007824 */ /* 0x000fe200078e0203 */
[----:B------:R-:W-:-:S07]  /*7170*/  SHF.L.U32 R5, R7, 0x1f, RZ ;  /* 0x0000001f07057819 */ /* 0x000fce00000006ff */
.L_x_152:
        /* <DEDUP_REMOVED lines=11> */
.L_x_153:
        /* <DEDUP_REMOVED lines=11> */
.L_x_154:
        /* <DEDUP_REMOVED lines=11> */
.L_x_155:
        /* <DEDUP_REMOVED lines=11> */
.L_x_156:
        /* <DEDUP_REMOVED lines=11> */
.L_x_157:
        /* <DEDUP_REMOVED lines=11> */
.L_x_158:
        /* <DEDUP_REMOVED lines=11> */
.L_x_159:
        /* <DEDUP_REMOVED lines=11> */
.L_x_160:
        /* <DEDUP_REMOVED lines=11> */
.L_x_161:
        /* <DEDUP_REMOVED lines=11> */
.L_x_162:
        /* <DEDUP_REMOVED lines=11> */
.L_x_163:
        /* <DEDUP_REMOVED lines=11> */
.L_x_164:
        /* <DEDUP_REMOVED lines=11> */
.L_x_165:
        /* <DEDUP_REMOVED lines=11> */
.L_x_166:
        /* <DEDUP_REMOVED lines=11> */
.L_x_167:
        /* <DEDUP_REMOVED lines=11> */
.L_x_168:
[----:B0-----:R0:W1:Y:S02]  /*7c80*/  SYNCS.PHASECHK.TRANS64.TRYWAIT P0, [R2+URZ], R3 ;  /* 0x00000003020075a7 */ /* 0x001064000800017f */
[----:B-1----:R-:W-:Y:S05]  /*7c90*/  @!P0 NANOSLEEP.SYNCS 0x989680 ;  /* 0x009896800000895d */ /* 0x002fea0003900000 */
[----:B------:R-:W1:Y:S02]  /*7ca0*/  @!P0 SYNCS.PHASECHK.TRANS64 P0, [R2+URZ], R3 ;  /* 0x00000003020085a7 */ /* 0x000e64000800007f */
[----:B-1----:R-:W-:Y:S05]  /*7cb0*/  @P0 EXIT ;  /* 0x000000000000094d */ /* 0x002fea0003800000 */
[----:B------:R-:W-:Y:S05]  /*7cc0*/  BRA `(.L_x_168) ;  /* 0xfffffffc00ec7947 */ /* 0x000fea000383ffff */
.L_x_169:
[----:B------:R-:W-:-:S00]  /*7cd0*/  BRA `(.L_x_169) ;  /* 0xfffffffc00fc7947 */ /* 0x000fc0000383ffff */
[----:B------:R-:W-:-:S00]  /*7ce0*/  NOP ;  /* 0x0000000000007918 */ /* 0x000fc00000000000 */
        /* <DEDUP_REMOVED lines=9> */
.L_x_170:


//--------------------- .nv.shared._ZN7cutlass13device_kernelINS_4conv6kernel13ConvUniversalINS1_16ConvProblemShapeILNS1_8OperatorE2ELi3EEENS1_10collective14CollectiveConvINS1_46MainloopSm90TmaGmmaWarpSpecializedImplicitGemmILS5_2ELi18ELi3EN4cute5tupleIJNSA_1CILi1EEESD_SD_EEENS1_36KernelImplicitTmaWarpSpecializedSm90ELi1EEENSB_IJNSC_ILi128EEENSB_IJNSC_ILi64EEEEEENSB_IJNSC_ILi32EEEEEEEEENS_6half_tESN_NSA_8TiledMMAINSA_8MMA_AtomIJNSA_4SM904GMMA25MMA_64x64x16_F32F16F16_SSILNSR_5MajorE1ELST_1ELNSR_7ScaleInE1ELSU_1EEEEEENSA_6LayoutISE_NSB_IJNSC_ILi0EEESY_SY_EEEEENSB_IJNSA_10UnderscoreES11_S11_EEEEENS7_6detail26Sm90ImplicitGemmTileTraitsINSA_13SM90_TMA_LOADENSA_14ComposedLayoutINSA_7SwizzleILi3ELi4ELi3EEENSA_18smem_ptr_flag_bitsILi16EEENSX_INSB_IJNSB_IJSI_NSC_ILi2EEEEEENSB_IJNSC_ILi8EEENSC_ILi4EEEEEENSB_IJSD_NSC_ILi18EEEEEEEEENSB_IJNSB_IJSD_NSC_ILi2048EEEEEENSB_IJSI_NSC_ILi512EEEEEENSB_IJSY_NSC_ILi4096EEEEEEEEEEEEEvEENS15_INSA_20SM90_TMA_LOAD_IM2COLENS17_IS19_S1B_NSX_INSB_IJNSB_IJSI_SD_EEES1G_S1I_EEENSB_IJNSB_IJSD_SY_EEES1N_NSB_IJSY_S1K_EEEEEEEEEEvEEEENS_8epilogue10collective6detail29Sm90TmaWarpSpecializedAdapterINS25_15DefaultEpilogueISN_NSB_IJlNSB_IJSD_lllEEESY_EEES2A_NS24_6thread17LinearCombinationISN_Li1EffLNS2B_9ScaleType4KindE0ELNS_15FloatRoundStyleE2ESN_EENS_4gemm15EpilogueDefaultEEEEEvvEEEEvNT_6ParamsE --------------------------
	.section	.nv.shared._ZN7cutlass13device_kernelINS_4conv6kernel13ConvUniversalINS1_16ConvProblemShapeILNS1_8OperatorE2ELi3EEENS1_10collective14CollectiveConvINS1_46MainloopSm90TmaGmmaWarpSpecializedImplicitGemmILS5_2ELi18ELi3EN4cute5tupleIJNSA_1CILi1EEESD_SD_EEENS1_36KernelImplicitTmaWarpSpecializedSm90ELi1EEENSB_IJNSC_ILi128EEENSB_IJNSC_ILi64EEEEEENSB_IJNSC_ILi32EEEEEEEEENS_6half_tESN_NSA_8TiledMMAINSA_8MMA_AtomIJNSA_4SM904GMMA25MMA_64x64x16_F32F16F16_SSILNSR_5MajorE1ELST_1ELNSR_7ScaleInE1ELSU_1EEEEEENSA_6LayoutISE_NSB_IJNSC_ILi0EEESY_SY_EEEEENSB_IJNSA_10UnderscoreES11_S11_EEEEENS7_6detail26Sm90ImplicitGemmTileTraitsINSA_13SM90_TMA_LOADENSA_14ComposedLayoutINSA_7SwizzleILi3ELi4ELi3EEENSA_18smem_ptr_flag_bitsILi16EEENSX_INSB_IJNSB_IJSI_NSC_ILi2EEEEEENSB_IJNSC_ILi8EEENSC_ILi4EEEEEENSB_IJSD_NSC_ILi18EEEEEEEEENSB_IJNSB_IJSD_NSC_ILi2048EEEEEENSB_IJSI_NSC_ILi512EEEEEENSB_IJSY_NSC_ILi4096EEEEEEEEEEEEEvEENS15_INSA_20SM90_TMA_LOAD_IM2COLENS17_IS19_S1B_NSX_INSB_IJNSB_IJSI_SD_EEES1G_S1I_EEENSB_IJNSB_IJSD_SY_EEES1N_NSB_IJSY_S1K_EEEEEEEEEEvEEEENS_8epilogue10collective6detail29Sm90TmaWarpSpecializedAdapterINS25_15DefaultEpilogueISN_NSB_IJlNSB_IJSD_lllEEESY_EEES2A_NS24_6thread17LinearCombinationISN_Li1EffLNS2B_9ScaleType4KindE0ELNS_15FloatRoundStyleE2ESN_EENS_4gemm15EpilogueDefaultEEEEEvvEEEEvNT_6ParamsE,"aw",@nobits
	.sectionflags	@""
	.align	16
	.zero		1024


//--------------------- .nv.shared.reserved.0     --------------------------
	.section	.nv.shared.reserved.0,"aw",@nobits
	.weak		__nv_reservedSMEM_offset_0_alias
	.size		__nv_reservedSMEM_offset_0_alias, 0, 0
	.other		__nv_reservedSMEM_offset_0_alias,@"STO_CUDA_RESERVED_SHARED STV_DEFAULT"
__nv_reservedSMEM_offset_0_alias:
	.zero		0


//--------------------- .nv.global                --------------------------
	.section	.nv.global,"aw",@nobits
.nv.global:
	.type		_ZN39_INTERNAL_cfc4eb5e_4_k_cu_fca0e9e7_26744cute1_E,@object
	.size		_ZN39_INTERNAL_cfc4eb5e_4_k_cu_fca0e9e7_26744cute1_E,(_ZN39_INTERNAL_cfc4eb5e_4_k_cu_fca0e9e7_26744cuda3std3__45__cpo6cbeginE - _ZN39_INTERNAL_cfc4eb5e_4_k_cu_fca0e9e7_26744cute1_E)
_ZN39_INTERNAL_cfc4eb5e_4_k_cu_fca0e9e7_26744cute1_E:
	.zero		1
	.type		_ZN39_INTERNAL_cfc4eb5e_4_k_cu_fca0e9e7_26744cuda3std3__45__cpo6cbeginE,@object
	.size		_ZN39_INTERNAL_cfc4eb5e_4_k_cu_fca0e9e7_26744cuda3std3__45__cpo6cbeginE,(_ZN39_INTERNAL_cfc4eb5e_4_k_cu_fca0e9e7_26744cuda3std3__48in_placeE - _ZN39_INTERNAL_cfc4eb5e_4_k_cu_fca0e9e7_26744cuda3std3__45__cpo6cbeginE)
_ZN39_INTERNAL_cfc4eb5e_4_k_cu_fca0e9e7_26744cuda3std3__45__cpo6cbeginE:
	.zero		1
	.type		_ZN39_INTERNAL_cfc4eb5e_4_k_cu_fca0e9e7_26744cuda3std3__48in_placeE,@object
	.size		_ZN39_INTERNAL_cfc4eb5e_4_k_cu_fca0e9e7_26744cuda3std3__48in_placeE,(_ZN39_INTERNAL_cfc4eb5e_4_k_cu_fca0e9e7_26744cuda3std6ranges3__45__cpo9iter_moveE - _ZN39_INTERNAL_cfc4eb5e_4_k_cu_fca0e9e7_26744cuda3std3__48in_placeE)
_ZN39_INTERNAL_cfc4eb5e_4_k_cu_fca0e9e7_26744cuda3std3__48in_placeE:
	.zero		1
	.type		_ZN39_INTERNAL_cfc4eb5e_4_k_cu_fca0e9e7_26744cuda3std6ranges3__45__cpo9iter_moveE,@object
	.size		_ZN39_INTERNAL_cfc4eb5e_4_k_cu_fca0e9e7_26744cuda3std6ranges3__45__cpo9iter_moveE,(_ZN39_INTERNAL_cfc4eb5e_4_k_cu_fca0e9e7_26744cuda3std3__45__cpo5beginE - _ZN39_INTERNAL_cfc4eb5e_4_k_cu_fca0e9e7_26744cuda3std6ranges3__45__cpo9iter_moveE)
_ZN39_INTERNAL_cfc4eb5e_4_k_cu_fca0e9e7_26744cuda3std6ranges3__45__cpo9iter_moveE:
	.zero		1
	.type		_ZN39_INTERNAL_cfc4eb5e_4_k_cu_fca0e9e7_26744cuda3std3__45__cpo5beginE,@object
	.size		_ZN39_INTERNAL_cfc4eb5e_4_k_cu_fca0e9e7_26744cuda3std3__45__cpo5beginE,(_ZN39_INTERNAL_cfc4eb5e_4_k_cu_fca0e9e7_26744cuda3std3__441_GLOBAL__N__cfc4eb5e_4_k_cu_fca0e9e7_26746ignoreE - _ZN39_INTERNAL_cfc4eb5e_4_k_cu_fca0e9e7_26744cuda3std3__45__cpo5beginE)
_ZN39_INTERNAL_cfc4eb5e_4_k_cu_fca0e9e7_26744cuda3std3__45__cpo5beginE:
	.zero		1
	.type		_ZN39_INTERNAL_cfc4eb5e_4_k_cu_fca0e9e7_26744cuda3std3__441_GLOBAL__N__cfc4eb5e_4_k_cu_fca0e9e7_26746ignoreE,@object
	.size		_ZN39_INTERNAL_cfc4eb5e_4_k_cu_fca0e9e7_26744cuda3std3__441_GLOBAL__N__cfc4eb5e_4_k_cu_fca0e9e7_26746ignoreE,(_ZN39_INTERNAL_cfc4eb5e_4_k_cu_fca0e9e7_26744cute7productE - _ZN39_INTERNAL_cfc4eb5e_4_k_cu_fca0e9e7_26744cuda3std3__441_GLOBAL__N__cfc4eb5e_4_k_cu_fca0e9e7_26746ignoreE)
_ZN39_INTERNAL_cfc4eb5e_4_k_cu_fca0e9e7_26744cuda3std3__441_GLOBAL__N__cfc4eb5e_4_k_cu_fca0e9e7_26746ignoreE:
	.zero		1
	.type		_ZN39_INTERNAL_cfc4eb5e_4_k_cu_fca0e9e7_26744cute7productE,@object
	.size		_ZN39_INTERNAL_cfc4eb5e_4_k_cu_fca0e9e7_26744cute7productE,(_ZN39_INTERNAL_cfc4eb5e_4_k_cu_fca0e9e7_26744cuda3std3__45__cpo3endE - _ZN39_INTERNAL_cfc4eb5e_4_k_cu_fca0e9e7_26744cute7productE)
_ZN39_INTERNAL_cfc4eb5e_4_k_cu_fca0e9e7_26744cute7productE:
	.zero		1
	.type		_ZN39_INTERNAL_cfc4eb5e_4_k_cu_fca0e9e7_26744cuda3std3__45__cpo3endE,@object
	.size		_ZN39_INTERNAL_cfc4eb5e_4_k_cu_fca0e9e7_26744cuda3std3__45__cpo3endE,(_ZN39_INTERNAL_cfc4eb5e_4_k_cu_fca0e9e7_26744cuda3std3__419piecewise_constructE - _ZN39_INTERNAL_cfc4eb5e_4_k_cu_fca0e9e7_26744cuda3std3__45__cpo3endE)
_ZN39_INTERNAL_cfc4eb5e_4_k_cu_fca0e9e7_26744cuda3std3__45__cpo3endE:
	.zero		1
	.type		_ZN39_INTERNAL_cfc4eb5e_4_k_cu_fca0e9e7_26744cuda3std3__419piecewise_constructE,@object
	.size		_ZN39_INTERNAL_cfc4eb5e_4_k_cu_fca0e9e7_26744cuda3std3__419piecewise_constructE,(_ZN39_INTERNAL_cfc4eb5e_4_k_cu_fca0e9e7_26744cuda3std3__45__cpo4cendE - _ZN39_INTERNAL_cfc4eb5e_4_k_cu_fca0e9e7_26744cuda3std3__419piecewise_constructE)
_ZN39_INTERNAL_cfc4eb5e_4_k_cu_fca0e9e7_26744cuda3std3__419piecewise_constructE:
	.zero		1
	.type		_ZN39_INTERNAL_cfc4eb5e_4_k_cu_fca0e9e7_26744cuda3std3__45__cpo4cendE,@object
	.size		_ZN39_INTERNAL_cfc4eb5e_4_k_cu_fca0e9e7_26744cuda3std3__45__cpo4cendE,(_ZN39_INTERNAL_cfc4eb5e_4_k_cu_fca0e9e7_26744cuda3std6ranges3__45__cpo4swapE - _ZN39_INTERNAL_cfc4eb5e_4_k_cu_fca0e9e7_26744cuda3std3__45__cpo4cendE)
_ZN39_INTERNAL_cfc4eb5e_4_k_cu_fca0e9e7_26744cuda3std3__45__cpo4cendE:
	.zero		1
	.type		_ZN39_INTERNAL_cfc4eb5e_4_k_cu_fca0e9e7_26744cuda3std6ranges3__45__cpo4swapE,@object
	.size		_ZN39_INTERNAL_cfc4eb5e_4_k_cu_fca0e9e7_26744cuda3std6ranges3__45__cpo4swapE,(.L_7 - _ZN39_INTERNAL_cfc4eb5e_4_k_cu_fca0e9e7_26744cuda3std6ranges3__45__cpo4swapE)
_ZN39_INTERNAL_cfc4eb5e_4_k_cu_fca0e9e7_26744cuda3std6ranges3__45__cpo4swapE:
	.zero		1
.L_7:


//--------------------- .nv.constant0._ZN7cutlass13device_kernelINS_4conv6kernel13ConvUniversalINS1_16ConvProblemShapeILNS1_8OperatorE2ELi3EEENS1_10collective14CollectiveConvINS1_46MainloopSm90TmaGmmaWarpSpecializedImplicitGemmILS5_2ELi18ELi3EN4cute5tupleIJNSA_1CILi1EEESD_SD_EEENS1_36KernelImplicitTmaWarpSpecializedSm90ELi1EEENSB_IJNSC_ILi128EEENSB_IJNSC_ILi64EEEEEENSB_IJNSC_ILi32EEEEEEEEENS_6half_tESN_NSA_8TiledMMAINSA_8MMA_AtomIJNSA_4SM904GMMA25MMA_64x64x16_F32F16F16_SSILNSR_5MajorE1ELST_1ELNSR_7ScaleInE1ELSU_1EEEEEENSA_6LayoutISE_NSB_IJNSC_ILi0EEESY_SY_EEEEENSB_IJNSA_10UnderscoreES11_S11_EEEEENS7_6detail26Sm90ImplicitGemmTileTraitsINSA_13SM90_TMA_LOADENSA_14ComposedLayoutINSA_7SwizzleILi3ELi4ELi3EEENSA_18smem_ptr_flag_bitsILi16EEENSX_INSB_IJNSB_IJSI_NSC_ILi2EEEEEENSB_IJNSC_ILi8EEENSC_ILi4EEEEEENSB_IJSD_NSC_ILi18EEEEEEEEENSB_IJNSB_IJSD_NSC_ILi2048EEEEEENSB_IJSI_NSC_ILi512EEEEEENSB_IJSY_NSC_ILi4096EEEEEEEEEEEEEvEENS15_INSA_20SM90_TMA_LOAD_IM2COLENS17_IS19_S1B_NSX_INSB_IJNSB_IJSI_SD_EEES1G_S1I_EEENSB_IJNSB_IJSD_SY_EEES1N_NSB_IJSY_S1K_EEEEEEEEEEvEEEENS_8epilogue10collective6detail29Sm90TmaWarpSpecializedAdapterINS25_15DefaultEpilogueISN_NSB_IJlNSB_IJSD_lllEEESY_EEES2A_NS24_6thread17LinearCombinationISN_Li1EffLNS2B_9ScaleType4KindE0ELNS_15FloatRoundStyleE2ESN_EENS_4gemm15EpilogueDefaultEEEEEvvEEEEvNT_6ParamsE --------------------------
	.section	.nv.constant0._ZN7cutlass13device_kernelINS_4conv6kernel13ConvUniversalINS1_16ConvProblemShapeILNS1_8OperatorE2ELi3EEENS1_10collective14CollectiveConvINS1_46MainloopSm90TmaGmmaWarpSpecializedImplicitGemmILS5_2ELi18ELi3EN4cute5tupleIJNSA_1CILi1EEESD_SD_EEENS1_36KernelImplicitTmaWarpSpecializedSm90ELi1EEENSB_IJNSC_ILi128EEENSB_IJNSC_ILi64EEEEEENSB_IJNSC_ILi32EEEEEEEEENS_6half_tESN_NSA_8TiledMMAINSA_8MMA_AtomIJNSA_4SM904GMMA25MMA_64x64x16_F32F16F16_SSILNSR_5MajorE1ELST_1ELNSR_7ScaleInE1ELSU_1EEEEEENSA_6LayoutISE_NSB_IJNSC_ILi0EEESY_SY_EEEEENSB_IJNSA_10UnderscoreES11_S11_EEEEENS7_6detail26Sm90ImplicitGemmTileTraitsINSA_13SM90_TMA_LOADENSA_14ComposedLayoutINSA_7SwizzleILi3ELi4ELi3EEENSA_18smem_ptr_flag_bitsILi16EEENSX_INSB_IJNSB_IJSI_NSC_ILi2EEEEEENSB_IJNSC_ILi8EEENSC_ILi4EEEEEENSB_IJSD_NSC_ILi18EEEEEEEEENSB_IJNSB_IJSD_NSC_ILi2048EEEEEENSB_IJSI_NSC_ILi512EEEEEENSB_IJSY_NSC_ILi4096EEEEEEEEEEEEEvEENS15_INSA_20SM90_TMA_LOAD_IM2COLENS17_IS19_S1B_NSX_INSB_IJNSB_IJSI_SD_EEES1G_S1I_EEENSB_IJNSB_IJSD_SY_EEES1N_NSB_IJSY_S1K_EEEEEEEEEEvEEEENS_8epilogue10collective6detail29Sm90TmaWarpSpecializedAdapterINS25_15DefaultEpilogueISN_NSB_IJlNSB_IJSD_lllEEESY_EEES2A_NS24_6thread17LinearCombinationISN_Li1EffLNS2B_9ScaleType4KindE0ELNS_15FloatRoundStyleE2ESN_EENS_4gemm15EpilogueDefaultEEEEEvvEEEEvNT_6ParamsE,"a",@progbits
	.sectionflags	@""
	.align	4
.nv.constant0._ZN7cutlass13device_kernelINS_4conv6kernel13ConvUniversalINS1_16ConvProblemShapeILNS1_8OperatorE2ELi3EEENS1_10collective14CollectiveConvINS1_46MainloopSm90TmaGmmaWarpSpecializedImplicitGemmILS5_2ELi18ELi3EN4cute5tupleIJNSA_1CILi1EEESD_SD_EEENS1_36KernelImplicitTmaWarpSpecializedSm90ELi1EEENSB_IJNSC_ILi128EEENSB_IJNSC_ILi64EEEEEENSB_IJNSC_ILi32EEEEEEEEENS_6half_tESN_NSA_8TiledMMAINSA_8MMA_AtomIJNSA_4SM904GMMA25MMA_64x64x16_F32F16F16_SSILNSR_5MajorE1ELST_1ELNSR_7ScaleInE1ELSU_1EEEEEENSA_6LayoutISE_NSB_IJNSC_ILi0EEESY_SY_EEEEENSB_IJNSA_10UnderscoreES11_S11_EEEEENS7_6detail26Sm90ImplicitGemmTileTraitsINSA_13SM90_TMA_LOADENSA_14ComposedLayoutINSA_7SwizzleILi3ELi4ELi3EEENSA_18smem_ptr_flag_bitsILi16EEENSX_INSB_IJNSB_IJSI_NSC_ILi2EEEEEENSB_IJNSC_ILi8EEENSC_ILi4EEEEEENSB_IJSD_NSC_ILi18EEEEEEEEENSB_IJNSB_IJSD_NSC_ILi2048EEEEEENSB_IJSI_NSC_ILi512EEEEEENSB_IJSY_NSC_ILi4096EEEEEEEEEEEEEvEENS15_INSA_20SM90_TMA_LOAD_IM2COLENS17_IS19_S1B_NSX_INSB_IJNSB_IJSI_SD_EEES1G_S1I_EEENSB_IJNSB_IJSD_SY_EEES1N_NSB_IJSY_S1K_EEEEEEEEEEvEEEENS_8epilogue10collective6detail29Sm90TmaWarpSpecializedAdapterINS25_15DefaultEpilogueISN_NSB_IJlNSB_IJSD_lllEEESY_EEES2A_NS24_6thread17LinearCombinationISN_Li1EffLNS2B_9ScaleType4KindE0ELNS_15FloatRoundStyleE2ESN_EENS_4gemm15EpilogueDefaultEEEEEvvEEEEvNT_6ParamsE:
	.zero		1664


//--------------------- SYMBOLS --------------------------

	.type		.nv.reservedSmem.offset0,@object
	.size		.nv.reservedSmem.offset0,0x4
